//
// Generated by NVIDIA NVVM Compiler
//
// Compiler Build ID: CL-36424714
// Cuda compilation tools, release 13.0, V13.0.88
// Based on NVVM 20.0.0
//

.version 9.0
.target sm_100
.address_size 64

	// .globl	_Z13Print_ComplexP6float2i
.extern .func  (.param .b32 func_retval0) vprintf
(
	.param .b64 vprintf_param_0,
	.param .b64 vprintf_param_1
)
;
.global .align 1 .b8 $str[10] = {111, 110, 32, 71, 80, 85, 58, 32, 10};
.global .align 1 .b8 $str$1[17] = {82, 101, 97, 108, 58, 37, 102, 44, 32, 73, 109, 103, 58, 37, 102, 10};
.global .align 1 .b8 $str$2[10] = {102, 108, 111, 97, 116, 58, 37, 102, 10};

.visible .entry _Z13Print_ComplexP6float2i(
	.param .u64 .ptr .align 1 _Z13Print_ComplexP6float2i_param_0,
	.param .u32 _Z13Print_ComplexP6float2i_param_1
)
{
	.local .align 16 .b8 	__local_depot0[16];
	.reg .b64 	%SP;
	.reg .b64 	%SPL;
	.reg .pred 	%p<10>;
	.reg .b32 	%r<83>;
	.reg .b32 	%f<59>;
	.reg .b64 	%rd<32>;
	.reg .b64 	%fd<59>;

	mov.u64 	%SPL, __local_depot0;
	cvta.local.u64 	%SP, %SPL;
	ld.param.u64 	%rd9, [_Z13Print_ComplexP6float2i_param_0];
	ld.param.u32 	%r16, [_Z13Print_ComplexP6float2i_param_1];
	cvta.to.global.u64 	%rd1, %rd9;
	add.u64 	%rd10, %SP, 0;
	add.u64 	%rd2, %SPL, 0;
	mov.u64 	%rd11, $str;
	cvta.global.u64 	%rd12, %rd11;
	{ // callseq 0, 0
	.param .b64 param0;
	st.param.b64 	[param0], %rd12;
	.param .b64 param1;
	st.param.b64 	[param1], 0;
	.param .b32 retval0;
	call.uni (retval0), 
	vprintf, 
	(
	param0, 
	param1
	);
	ld.param.b32 	%r17, [retval0];
	} // callseq 0
	setp.lt.s32 	%p1, %r16, 1;
	@%p1 bra 	$L__BB0_13;
	and.b32  	%r1, %r16, 15;
	setp.lt.u32 	%p2, %r16, 16;
	mov.b32 	%r80, 0;
	@%p2 bra 	$L__BB0_4;
	and.b32  	%r80, %r16, 2147483632;
	neg.s32 	%r78, %r80;
	add.s64 	%rd30, %rd1, 64;
	mov.u64 	%rd13, $str$1;
$L__BB0_3:
	.pragma "nounroll";
	ld.global.v2.f32 	{%f1, %f2}, [%rd30+-64];
	cvt.f64.f32 	%fd1, %f1;
	cvt.f64.f32 	%fd2, %f2;
	st.local.v2.f64 	[%rd2], {%fd1, %fd2};
	cvta.global.u64 	%rd14, %rd13;
	{ // callseq 1, 0
	.param .b64 param0;
	st.param.b64 	[param0], %rd14;
	.param .b64 param1;
	st.param.b64 	[param1], %rd10;
	.param .b32 retval0;
	call.uni (retval0), 
	vprintf, 
	(
	param0, 
	param1
	);
	ld.param.b32 	%r20, [retval0];
	} // callseq 1
	ld.global.v2.f32 	{%f3, %f4}, [%rd30+-56];
	cvt.f64.f32 	%fd3, %f3;
	cvt.f64.f32 	%fd4, %f4;
	st.local.v2.f64 	[%rd2], {%fd3, %fd4};
	{ // callseq 2, 0
	.param .b64 param0;
	st.param.b64 	[param0], %rd14;
	.param .b64 param1;
	st.param.b64 	[param1], %rd10;
	.param .b32 retval0;
	call.uni (retval0), 
	vprintf, 
	(
	param0, 
	param1
	);
	ld.param.b32 	%r22, [retval0];
	} // callseq 2
	ld.global.v2.f32 	{%f5, %f6}, [%rd30+-48];
	cvt.f64.f32 	%fd5, %f5;
	cvt.f64.f32 	%fd6, %f6;
	st.local.v2.f64 	[%rd2], {%fd5, %fd6};
	{ // callseq 3, 0
	.param .b64 param0;
	st.param.b64 	[param0], %rd14;
	.param .b64 param1;
	st.param.b64 	[param1], %rd10;
	.param .b32 retval0;
	call.uni (retval0), 
	vprintf, 
	(
	param0, 
	param1
	);
	ld.param.b32 	%r24, [retval0];
	} // callseq 3
	ld.global.v2.f32 	{%f7, %f8}, [%rd30+-40];
	cvt.f64.f32 	%fd7, %f7;
	cvt.f64.f32 	%fd8, %f8;
	st.local.v2.f64 	[%rd2], {%fd7, %fd8};
	{ // callseq 4, 0
	.param .b64 param0;
	st.param.b64 	[param0], %rd14;
	.param .b64 param1;
	st.param.b64 	[param1], %rd10;
	.param .b32 retval0;
	call.uni (retval0), 
	vprintf, 
	(
	param0, 
	param1
	);
	ld.param.b32 	%r26, [retval0];
	} // callseq 4
	ld.global.v2.f32 	{%f9, %f10}, [%rd30+-32];
	cvt.f64.f32 	%fd9, %f9;
	cvt.f64.f32 	%fd10, %f10;
	st.local.v2.f64 	[%rd2], {%fd9, %fd10};
	{ // callseq 5, 0
	.param .b64 param0;
	st.param.b64 	[param0], %rd14;
	.param .b64 param1;
	st.param.b64 	[param1], %rd10;
	.param .b32 retval0;
	call.uni (retval0), 
	vprintf, 
	(
	param0, 
	param1
	);
	ld.param.b32 	%r28, [retval0];
	} // callseq 5
	ld.global.v2.f32 	{%f11, %f12}, [%rd30+-24];
	cvt.f64.f32 	%fd11, %f11;
	cvt.f64.f32 	%fd12, %f12;
	st.local.v2.f64 	[%rd2], {%fd11, %fd12};
	{ // callseq 6, 0
	.param .b64 param0;
	st.param.b64 	[param0], %rd14;
	.param .b64 param1;
	st.param.b64 	[param1], %rd10;
	.param .b32 retval0;
	call.uni (retval0), 
	vprintf, 
	(
	param0, 
	param1
	);
	ld.param.b32 	%r30, [retval0];
	} // callseq 6
	ld.global.v2.f32 	{%f13, %f14}, [%rd30+-16];
	cvt.f64.f32 	%fd13, %f13;
	cvt.f64.f32 	%fd14, %f14;
	st.local.v2.f64 	[%rd2], {%fd13, %fd14};
	{ // callseq 7, 0
	.param .b64 param0;
	st.param.b64 	[param0], %rd14;
	.param .b64 param1;
	st.param.b64 	[param1], %rd10;
	.param .b32 retval0;
	call.uni (retval0), 
	vprintf, 
	(
	param0, 
	param1
	);
	ld.param.b32 	%r32, [retval0];
	} // callseq 7
	ld.global.v2.f32 	{%f15, %f16}, [%rd30+-8];
	cvt.f64.f32 	%fd15, %f15;
	cvt.f64.f32 	%fd16, %f16;
	st.local.v2.f64 	[%rd2], {%fd15, %fd16};
	{ // callseq 8, 0
	.param .b64 param0;
	st.param.b64 	[param0], %rd14;
	.param .b64 param1;
	st.param.b64 	[param1], %rd10;
	.param .b32 retval0;
	call.uni (retval0), 
	vprintf, 
	(
	param0, 
	param1
	);
	ld.param.b32 	%r34, [retval0];
	} // callseq 8
	ld.global.v2.f32 	{%f17, %f18}, [%rd30];
	cvt.f64.f32 	%fd17, %f17;
	cvt.f64.f32 	%fd18, %f18;
	st.local.v2.f64 	[%rd2], {%fd17, %fd18};
	{ // callseq 9, 0
	.param .b64 param0;
	st.param.b64 	[param0], %rd14;
	.param .b64 param1;
	st.param.b64 	[param1], %rd10;
	.param .b32 retval0;
	call.uni (retval0), 
	vprintf, 
	(
	param0, 
	param1
	);
	ld.param.b32 	%r36, [retval0];
	} // callseq 9
	ld.global.v2.f32 	{%f19, %f20}, [%rd30+8];
	cvt.f64.f32 	%fd19, %f19;
	cvt.f64.f32 	%fd20, %f20;
	st.local.v2.f64 	[%rd2], {%fd19, %fd20};
	{ // callseq 10, 0
	.param .b64 param0;
	st.param.b64 	[param0], %rd14;
	.param .b64 param1;
	st.param.b64 	[param1], %rd10;
	.param .b32 retval0;
	call.uni (retval0), 
	vprintf, 
	(
	param0, 
	param1
	);
	ld.param.b32 	%r38, [retval0];
	} // callseq 10
	ld.global.v2.f32 	{%f21, %f22}, [%rd30+16];
	cvt.f64.f32 	%fd21, %f21;
	cvt.f64.f32 	%fd22, %f22;
	st.local.v2.f64 	[%rd2], {%fd21, %fd22};
	{ // callseq 11, 0
	.param .b64 param0;
	st.param.b64 	[param0], %rd14;
	.param .b64 param1;
	st.param.b64 	[param1], %rd10;
	.param .b32 retval0;
	call.uni (retval0), 
	vprintf, 
	(
	param0, 
	param1
	);
	ld.param.b32 	%r40, [retval0];
	} // callseq 11
	ld.global.v2.f32 	{%f23, %f24}, [%rd30+24];
	cvt.f64.f32 	%fd23, %f23;
	cvt.f64.f32 	%fd24, %f24;
	st.local.v2.f64 	[%rd2], {%fd23, %fd24};
	{ // callseq 12, 0
	.param .b64 param0;
	st.param.b64 	[param0], %rd14;
	.param .b64 param1;
	st.param.b64 	[param1], %rd10;
	.param .b32 retval0;
	call.uni (retval0), 
	vprintf, 
	(
	param0, 
	param1
	);
	ld.param.b32 	%r42, [retval0];
	} // callseq 12
	ld.global.v2.f32 	{%f25, %f26}, [%rd30+32];
	cvt.f64.f32 	%fd25, %f25;
	cvt.f64.f32 	%fd26, %f26;
	st.local.v2.f64 	[%rd2], {%fd25, %fd26};
	{ // callseq 13, 0
	.param .b64 param0;
	st.param.b64 	[param0], %rd14;
	.param .b64 param1;
	st.param.b64 	[param1], %rd10;
	.param .b32 retval0;
	call.uni (retval0), 
	vprintf, 
	(
	param0, 
	param1
	);
	ld.param.b32 	%r44, [retval0];
	} // callseq 13
	ld.global.v2.f32 	{%f27, %f28}, [%rd30+40];
	cvt.f64.f32 	%fd27, %f27;
	cvt.f64.f32 	%fd28, %f28;
	st.local.v2.f64 	[%rd2], {%fd27, %fd28};
	{ // callseq 14, 0
	.param .b64 param0;
	st.param.b64 	[param0], %rd14;
	.param .b64 param1;
	st.param.b64 	[param1], %rd10;
	.param .b32 retval0;
	call.uni (retval0), 
	vprintf, 
	(
	param0, 
	param1
	);
	ld.param.b32 	%r46, [retval0];
	} // callseq 14
	ld.global.v2.f32 	{%f29, %f30}, [%rd30+48];
	cvt.f64.f32 	%fd29, %f29;
	cvt.f64.f32 	%fd30, %f30;
	st.local.v2.f64 	[%rd2], {%fd29, %fd30};
	{ // callseq 15, 0
	.param .b64 param0;
	st.param.b64 	[param0], %rd14;
	.param .b64 param1;
	st.param.b64 	[param1], %rd10;
	.param .b32 retval0;
	call.uni (retval0), 
	vprintf, 
	(
	param0, 
	param1
	);
	ld.param.b32 	%r48, [retval0];
	} // callseq 15
	ld.global.v2.f32 	{%f31, %f32}, [%rd30+56];
	cvt.f64.f32 	%fd31, %f31;
	cvt.f64.f32 	%fd32, %f32;
	st.local.v2.f64 	[%rd2], {%fd31, %fd32};
	{ // callseq 16, 0
	.param .b64 param0;
	st.param.b64 	[param0], %rd14;
	.param .b64 param1;
	st.param.b64 	[param1], %rd10;
	.param .b32 retval0;
	call.uni (retval0), 
	vprintf, 
	(
	param0, 
	param1
	);
	ld.param.b32 	%r50, [retval0];
	} // callseq 16
	add.s32 	%r78, %r78, 16;
	add.s64 	%rd30, %rd30, 128;
	setp.ne.s32 	%p3, %r78, 0;
	@%p3 bra 	$L__BB0_3;
$L__BB0_4:
	setp.eq.s32 	%p4, %r1, 0;
	@%p4 bra 	$L__BB0_13;
	and.b32  	%r7, %r16, 7;
	setp.lt.u32 	%p5, %r1, 8;
	@%p5 bra 	$L__BB0_7;
	mul.wide.u32 	%rd16, %r80, 8;
	add.s64 	%rd17, %rd1, %rd16;
	ld.global.v2.f32 	{%f33, %f34}, [%rd17];
	cvt.f64.f32 	%fd33, %f33;
	cvt.f64.f32 	%fd34, %f34;
	st.local.v2.f64 	[%rd2], {%fd33, %fd34};
	mov.u64 	%rd18, $str$1;
	cvta.global.u64 	%rd19, %rd18;
	add.u64 	%rd20, %SP, 0;
	{ // callseq 17, 0
	.param .b64 param0;
	st.param.b64 	[param0], %rd19;
	.param .b64 param1;
	st.param.b64 	[param1], %rd20;
	.param .b32 retval0;
	call.uni (retval0), 
	vprintf, 
	(
	param0, 
	param1
	);
	ld.param.b32 	%r52, [retval0];
	} // callseq 17
	ld.global.v2.f32 	{%f35, %f36}, [%rd17+8];
	cvt.f64.f32 	%fd35, %f35;
	cvt.f64.f32 	%fd36, %f36;
	st.local.v2.f64 	[%rd2], {%fd35, %fd36};
	{ // callseq 18, 0
	.param .b64 param0;
	st.param.b64 	[param0], %rd19;
	.param .b64 param1;
	st.param.b64 	[param1], %rd20;
	.param .b32 retval0;
	call.uni (retval0), 
	vprintf, 
	(
	param0, 
	param1
	);
	ld.param.b32 	%r54, [retval0];
	} // callseq 18
	ld.global.v2.f32 	{%f37, %f38}, [%rd17+16];
	cvt.f64.f32 	%fd37, %f37;
	cvt.f64.f32 	%fd38, %f38;
	st.local.v2.f64 	[%rd2], {%fd37, %fd38};
	{ // callseq 19, 0
	.param .b64 param0;
	st.param.b64 	[param0], %rd19;
	.param .b64 param1;
	st.param.b64 	[param1], %rd20;
	.param .b32 retval0;
	call.uni (retval0), 
	vprintf, 
	(
	param0, 
	param1
	);
	ld.param.b32 	%r56, [retval0];
	} // callseq 19
	ld.global.v2.f32 	{%f39, %f40}, [%rd17+24];
	cvt.f64.f32 	%fd39, %f39;
	cvt.f64.f32 	%fd40, %f40;
	st.local.v2.f64 	[%rd2], {%fd39, %fd40};
	{ // callseq 20, 0
	.param .b64 param0;
	st.param.b64 	[param0], %rd19;
	.param .b64 param1;
	st.param.b64 	[param1], %rd20;
	.param .b32 retval0;
	call.uni (retval0), 
	vprintf, 
	(
	param0, 
	param1
	);
	ld.param.b32 	%r58, [retval0];
	} // callseq 20
	ld.global.v2.f32 	{%f41, %f42}, [%rd17+32];
	cvt.f64.f32 	%fd41, %f41;
	cvt.f64.f32 	%fd42, %f42;
	st.local.v2.f64 	[%rd2], {%fd41, %fd42};
	{ // callseq 21, 0
	.param .b64 param0;
	st.param.b64 	[param0], %rd19;
	.param .b64 param1;
	st.param.b64 	[param1], %rd20;
	.param .b32 retval0;
	call.uni (retval0), 
	vprintf, 
	(
	param0, 
	param1
	);
	ld.param.b32 	%r60, [retval0];
	} // callseq 21
	ld.global.v2.f32 	{%f43, %f44}, [%rd17+40];
	cvt.f64.f32 	%fd43, %f43;
	cvt.f64.f32 	%fd44, %f44;
	st.local.v2.f64 	[%rd2], {%fd43, %fd44};
	{ // callseq 22, 0
	.param .b64 param0;
	st.param.b64 	[param0], %rd19;
	.param .b64 param1;
	st.param.b64 	[param1], %rd20;
	.param .b32 retval0;
	call.uni (retval0), 
	vprintf, 
	(
	param0, 
	param1
	);
	ld.param.b32 	%r62, [retval0];
	} // callseq 22
	ld.global.v2.f32 	{%f45, %f46}, [%rd17+48];
	cvt.f64.f32 	%fd45, %f45;
	cvt.f64.f32 	%fd46, %f46;
	st.local.v2.f64 	[%rd2], {%fd45, %fd46};
	{ // callseq 23, 0
	.param .b64 param0;
	st.param.b64 	[param0], %rd19;
	.param .b64 param1;
	st.param.b64 	[param1], %rd20;
	.param .b32 retval0;
	call.uni (retval0), 
	vprintf, 
	(
	param0, 
	param1
	);
	ld.param.b32 	%r64, [retval0];
	} // callseq 23
	ld.global.v2.f32 	{%f47, %f48}, [%rd17+56];
	cvt.f64.f32 	%fd47, %f47;
	cvt.f64.f32 	%fd48, %f48;
	st.local.v2.f64 	[%rd2], {%fd47, %fd48};
	{ // callseq 24, 0
	.param .b64 param0;
	st.param.b64 	[param0], %rd19;
	.param .b64 param1;
	st.param.b64 	[param1], %rd20;
	.param .b32 retval0;
	call.uni (retval0), 
	vprintf, 
	(
	param0, 
	param1
	);
	ld.param.b32 	%r66, [retval0];
	} // callseq 24
	add.s32 	%r80, %r80, 8;
$L__BB0_7:
	setp.eq.s32 	%p6, %r7, 0;
	@%p6 bra 	$L__BB0_13;
	and.b32  	%r10, %r16, 3;
	setp.lt.u32 	%p7, %r7, 4;
	@%p7 bra 	$L__BB0_10;
	mul.wide.u32 	%rd21, %r80, 8;
	add.s64 	%rd22, %rd1, %rd21;
	ld.global.v2.f32 	{%f49, %f50}, [%rd22];
	cvt.f64.f32 	%fd49, %f49;
	cvt.f64.f32 	%fd50, %f50;
	st.local.v2.f64 	[%rd2], {%fd49, %fd50};
	mov.u64 	%rd23, $str$1;
	cvta.global.u64 	%rd24, %rd23;
	add.u64 	%rd25, %SP, 0;
	{ // callseq 25, 0
	.param .b64 param0;
	st.param.b64 	[param0], %rd24;
	.param .b64 param1;
	st.param.b64 	[param1], %rd25;
	.param .b32 retval0;
	call.uni (retval0), 
	vprintf, 
	(
	param0, 
	param1
	);
	ld.param.b32 	%r68, [retval0];
	} // callseq 25
	ld.global.v2.f32 	{%f51, %f52}, [%rd22+8];
	cvt.f64.f32 	%fd51, %f51;
	cvt.f64.f32 	%fd52, %f52;
	st.local.v2.f64 	[%rd2], {%fd51, %fd52};
	{ // callseq 26, 0
	.param .b64 param0;
	st.param.b64 	[param0], %rd24;
	.param .b64 param1;
	st.param.b64 	[param1], %rd25;
	.param .b32 retval0;
	call.uni (retval0), 
	vprintf, 
	(
	param0, 
	param1
	);
	ld.param.b32 	%r70, [retval0];
	} // callseq 26
	ld.global.v2.f32 	{%f53, %f54}, [%rd22+16];
	cvt.f64.f32 	%fd53, %f53;
	cvt.f64.f32 	%fd54, %f54;
	st.local.v2.f64 	[%rd2], {%fd53, %fd54};
	{ // callseq 27, 0
	.param .b64 param0;
	st.param.b64 	[param0], %rd24;
	.param .b64 param1;
	st.param.b64 	[param1], %rd25;
	.param .b32 retval0;
	call.uni (retval0), 
	vprintf, 
	(
	param0, 
	param1
	);
	ld.param.b32 	%r72, [retval0];
	} // callseq 27
	ld.global.v2.f32 	{%f55, %f56}, [%rd22+24];
	cvt.f64.f32 	%fd55, %f55;
	cvt.f64.f32 	%fd56, %f56;
	st.local.v2.f64 	[%rd2], {%fd55, %fd56};
	{ // callseq 28, 0
	.param .b64 param0;
	st.param.b64 	[param0], %rd24;
	.param .b64 param1;
	st.param.b64 	[param1], %rd25;
	.param .b32 retval0;
	call.uni (retval0), 
	vprintf, 
	(
	param0, 
	param1
	);
	ld.param.b32 	%r74, [retval0];
	} // callseq 28
	add.s32 	%r80, %r80, 4;
$L__BB0_10:
	setp.eq.s32 	%p8, %r10, 0;
	@%p8 bra 	$L__BB0_13;
	mul.wide.u32 	%rd26, %r80, 8;
	add.s64 	%rd31, %rd1, %rd26;
	neg.s32 	%r82, %r10;
	mov.u64 	%rd27, $str$1;
	add.u64 	%rd29, %SP, 0;
$L__BB0_12:
	.pragma "nounroll";
	ld.global.v2.f32 	{%f57, %f58}, [%rd31];
	cvt.f64.f32 	%fd57, %f57;
	cvt.f64.f32 	%fd58, %f58;
	st.local.v2.f64 	[%rd2], {%fd57, %fd58};
	cvta.global.u64 	%rd28, %rd27;
	{ // callseq 29, 0
	.param .b64 param0;
	st.param.b64 	[param0], %rd28;
	.param .b64 param1;
	st.param.b64 	[param1], %rd29;
	.param .b32 retval0;
	call.uni (retval0), 
	vprintf, 
	(
	param0, 
	param1
	);
	ld.param.b32 	%r76, [retval0];
	} // callseq 29
	add.s64 	%rd31, %rd31, 8;
	add.s32 	%r82, %r82, 1;
	setp.ne.s32 	%p9, %r82, 0;
	@%p9 bra 	$L__BB0_12;
$L__BB0_13:
	ret;

}
	// .globl	_Z11Print_FloatPfi
.visible .entry _Z11Print_FloatPfi(
	.param .u64 .ptr .align 1 _Z11Print_FloatPfi_param_0,
	.param .u32 _Z11Print_FloatPfi_param_1
)
{
	.local .align 8 .b8 	__local_depot1[8];
	.reg .b64 	%SP;
	.reg .b64 	%SPL;
	.reg .pred 	%p<6>;
	.reg .b16 	%rs<4>;
	.reg .b32 	%r<29>;
	.reg .b32 	%f<6>;
	.reg .b64 	%rd<22>;
	.reg .b64 	%fd<6>;

	mov.u64 	%SPL, __local_depot1;
	cvta.local.u64 	%SP, %SPL;
	ld.param.u64 	%rd9, [_Z11Print_FloatPfi_param_0];
	ld.param.u32 	%r11, [_Z11Print_FloatPfi_param_1];
	cvta.to.global.u64 	%rd1, %rd9;
	add.u64 	%rd10, %SP, 0;
	add.u64 	%rd2, %SPL, 0;
	mov.u64 	%rd11, $str;
	cvta.global.u64 	%rd12, %rd11;
	{ // callseq 30, 0
	.param .b64 param0;
	st.param.b64 	[param0], %rd12;
	.param .b64 param1;
	st.param.b64 	[param1], 0;
	.param .b32 retval0;
	call.uni (retval0), 
	vprintf, 
	(
	param0, 
	param1
	);
	ld.param.b32 	%r12, [retval0];
	} // callseq 30
	min.s32 	%r1, %r11, 100;
	setp.lt.s32 	%p1, %r11, 1;
	@%p1 bra 	$L__BB1_7;
	and.b32  	%r2, %r1, 3;
	setp.lt.u32 	%p2, %r11, 4;
	mov.b32 	%r27, 0;
	@%p2 bra 	$L__BB1_4;
	and.b32  	%r27, %r1, 124;
	cvt.u16.u32 	%rs1, %r1;
	shr.u16 	%rs2, %rs1, 2;
	and.b16  	%rs3, %rs2, 31;
	mul.wide.u16 	%r15, %rs3, 4;
	neg.s32 	%r26, %r15;
	add.s64 	%rd20, %rd1, 8;
	mov.u64 	%rd13, $str$2;
$L__BB1_3:
	ld.global.f32 	%f1, [%rd20+-8];
	cvt.f64.f32 	%fd1, %f1;
	st.local.f64 	[%rd2], %fd1;
	cvta.global.u64 	%rd14, %rd13;
	{ // callseq 31, 0
	.param .b64 param0;
	st.param.b64 	[param0], %rd14;
	.param .b64 param1;
	st.param.b64 	[param1], %rd10;
	.param .b32 retval0;
	call.uni (retval0), 
	vprintf, 
	(
	param0, 
	param1
	);
	ld.param.b32 	%r16, [retval0];
	} // callseq 31
	ld.global.f32 	%f2, [%rd20+-4];
	cvt.f64.f32 	%fd2, %f2;
	st.local.f64 	[%rd2], %fd2;
	{ // callseq 32, 0
	.param .b64 param0;
	st.param.b64 	[param0], %rd14;
	.param .b64 param1;
	st.param.b64 	[param1], %rd10;
	.param .b32 retval0;
	call.uni (retval0), 
	vprintf, 
	(
	param0, 
	param1
	);
	ld.param.b32 	%r18, [retval0];
	} // callseq 32
	ld.global.f32 	%f3, [%rd20];
	cvt.f64.f32 	%fd3, %f3;
	st.local.f64 	[%rd2], %fd3;
	{ // callseq 33, 0
	.param .b64 param0;
	st.param.b64 	[param0], %rd14;
	.param .b64 param1;
	st.param.b64 	[param1], %rd10;
	.param .b32 retval0;
	call.uni (retval0), 
	vprintf, 
	(
	param0, 
	param1
	);
	ld.param.b32 	%r20, [retval0];
	} // callseq 33
	ld.global.f32 	%f4, [%rd20+4];
	cvt.f64.f32 	%fd4, %f4;
	st.local.f64 	[%rd2], %fd4;
	{ // callseq 34, 0
	.param .b64 param0;
	st.param.b64 	[param0], %rd14;
	.param .b64 param1;
	st.param.b64 	[param1], %rd10;
	.param .b32 retval0;
	call.uni (retval0), 
	vprintf, 
	(
	param0, 
	param1
	);
	ld.param.b32 	%r22, [retval0];
	} // callseq 34
	add.s32 	%r26, %r26, 4;
	add.s64 	%rd20, %rd20, 16;
	setp.ne.s32 	%p3, %r26, 0;
	@%p3 bra 	$L__BB1_3;
$L__BB1_4:
	setp.eq.s32 	%p4, %r2, 0;
	@%p4 bra 	$L__BB1_7;
	mul.wide.u32 	%rd16, %r27, 4;
	add.s64 	%rd21, %rd1, %rd16;
	neg.s32 	%r28, %r2;
	mov.u64 	%rd17, $str$2;
$L__BB1_6:
	.pragma "nounroll";
	ld.global.f32 	%f5, [%rd21];
	cvt.f64.f32 	%fd5, %f5;
	st.local.f64 	[%rd2], %fd5;
	cvta.global.u64 	%rd18, %rd17;
	{ // callseq 35, 0
	.param .b64 param0;
	st.param.b64 	[param0], %rd18;
	.param .b64 param1;
	st.param.b64 	[param1], %rd10;
	.param .b32 retval0;
	call.uni (retval0), 
	vprintf, 
	(
	param0, 
	param1
	);
	ld.param.b32 	%r24, [retval0];
	} // callseq 35
	add.s64 	%rd21, %rd21, 4;
	add.s32 	%r28, %r28, 1;
	setp.ne.s32 	%p5, %r28, 0;
	@%p5 bra 	$L__BB1_6;
$L__BB1_7:
	ret;

}
	// .globl	_Z6DivideP6float2ii
.visible .entry _Z6DivideP6float2ii(
	.param .u64 .ptr .align 1 _Z6DivideP6float2ii_param_0,
	.param .u32 _Z6DivideP6float2ii_param_1,
	.param .u32 _Z6DivideP6float2ii_param_2
)
{
	.reg .pred 	%p<2>;
	.reg .b32 	%r<8>;
	.reg .b32 	%f<6>;
	.reg .b64 	%rd<5>;

	ld.param.u64 	%rd1, [_Z6DivideP6float2ii_param_0];
	ld.param.u32 	%r2, [_Z6DivideP6float2ii_param_1];
	ld.param.u32 	%r3, [_Z6DivideP6float2ii_param_2];
	mov.u32 	%r4, %ntid.x;
	mov.u32 	%r5, %ctaid.x;
	mov.u32 	%r6, %tid.x;
	mad.lo.s32 	%r1, %r4, %r5, %r6;
	mul.lo.s32 	%r7, %r3, %r2;
	setp.ge.s32 	%p1, %r1, %r7;
	@%p1 bra 	$L__BB2_2;
	cvta.to.global.u64 	%rd2, %rd1;
	mul.wide.s32 	%rd3, %r1, 8;
	add.s64 	%rd4, %rd2, %rd3;
	ld.global.v2.f32 	{%f1, %f2}, [%rd4];
	cvt.rn.f32.s32 	%f3, %r2;
	div.rn.f32 	%f4, %f1, %f3;
	div.rn.f32 	%f5, %f2, %f3;
	st.global.v2.f32 	[%rd4], {%f4, %f5};
$L__BB2_2:
	ret;

}
	// .globl	_Z7HilbertP6float2iii
.visible .entry _Z7HilbertP6float2iii(
	.param .u64 .ptr .align 1 _Z7HilbertP6float2iii_param_0,
	.param .u32 _Z7HilbertP6float2iii_param_1,
	.param .u32 _Z7HilbertP6float2iii_param_2,
	.param .u32 _Z7HilbertP6float2iii_param_3
)
{
	.reg .pred 	%p<7>;
	.reg .b32 	%r<18>;
	.reg .b32 	%f<6>;
	.reg .b64 	%rd<5>;

	ld.param.u64 	%rd3, [_Z7HilbertP6float2iii_param_0];
	ld.param.u32 	%r9, [_Z7HilbertP6float2iii_param_1];
	ld.param.u32 	%r10, [_Z7HilbertP6float2iii_param_2];
	ld.param.u32 	%r11, [_Z7HilbertP6float2iii_param_3];
	mov.u32 	%r1, %ntid.x;
	mov.u32 	%r12, %ctaid.x;
	mov.u32 	%r13, %tid.x;
	mad.lo.s32 	%r14, %r1, %r12, %r13;
	add.s32 	%r17, %r14, 1;
	mul.lo.s32 	%r3, %r11, %r10;
	setp.ge.s32 	%p1, %r17, %r3;
	@%p1 bra 	$L__BB3_7;
	add.s32 	%r4, %r9, -1;
	mov.u32 	%r15, %nctaid.x;
	mul.lo.s32 	%r5, %r15, %r1;
	cvta.to.global.u64 	%rd1, %rd3;
$L__BB3_2:
	rem.s32 	%r16, %r17, %r10;
	setp.eq.s32 	%p2, %r16, 0;
	setp.ge.s32 	%p3, %r16, %r4;
	mul.wide.s32 	%rd4, %r17, 8;
	add.s64 	%rd2, %rd1, %rd4;
	or.pred  	%p4, %p2, %p3;
	@%p4 bra 	$L__BB3_4;
	ld.global.v2.f32 	{%f1, %f2}, [%rd2];
	add.f32 	%f3, %f1, %f1;
	add.f32 	%f4, %f2, %f2;
	st.global.v2.f32 	[%rd2], {%f3, %f4};
$L__BB3_4:
	setp.lt.s32 	%p5, %r16, %r9;
	@%p5 bra 	$L__BB3_6;
	mov.f32 	%f5, 0f00000000;
	st.global.v2.f32 	[%rd2], {%f5, %f5};
$L__BB3_6:
	add.s32 	%r17, %r17, %r5;
	setp.lt.s32 	%p6, %r17, %r3;
	@%p6 bra 	$L__BB3_2;
$L__BB3_7:
	ret;

}
	// .globl	_Z12cudaMeanRealP6float2iiPf
.visible .entry _Z12cudaMeanRealP6float2iiPf(
	.param .u64 .ptr .align 1 _Z12cudaMeanRealP6float2iiPf_param_0,
	.param .u32 _Z12cudaMeanRealP6float2iiPf_param_1,
	.param .u32 _Z12cudaMeanRealP6float2iiPf_param_2,
	.param .u64 .ptr .align 1 _Z12cudaMeanRealP6float2iiPf_param_3
)
{
	.reg .pred 	%p<11>;
	.reg .b32 	%r<38>;
	.reg .b32 	%f<85>;
	.reg .b64 	%rd<43>;

	ld.param.u64 	%rd3, [_Z12cudaMeanRealP6float2iiPf_param_0];
	ld.param.u32 	%r23, [_Z12cudaMeanRealP6float2iiPf_param_1];
	ld.param.u32 	%r24, [_Z12cudaMeanRealP6float2iiPf_param_2];
	ld.param.u64 	%rd2, [_Z12cudaMeanRealP6float2iiPf_param_3];
	cvta.to.global.u64 	%rd1, %rd3;
	mov.u32 	%r25, %ctaid.x;
	mov.u32 	%r26, %ntid.x;
	mov.u32 	%r27, %tid.x;
	mad.lo.s32 	%r1, %r25, %r26, %r27;
	setp.ge.s32 	%p1, %r1, %r23;
	@%p1 bra 	$L__BB4_15;
	setp.lt.s32 	%p2, %r24, 1;
	mov.f32 	%f84, 0f00000000;
	@%p2 bra 	$L__BB4_14;
	and.b32  	%r2, %r24, 15;
	setp.lt.u32 	%p3, %r24, 16;
	mov.f32 	%f84, 0f00000000;
	mov.b32 	%r34, 0;
	@%p3 bra 	$L__BB4_5;
	and.b32  	%r34, %r24, 2147483632;
	neg.s32 	%r32, %r34;
	shl.b32 	%r5, %r23, 4;
	mov.f32 	%f84, 0f00000000;
	mul.wide.s32 	%rd6, %r23, 8;
	mov.u32 	%r31, %r1;
$L__BB4_4:
	.pragma "nounroll";
	mul.wide.s32 	%rd4, %r31, 8;
	add.s64 	%rd5, %rd1, %rd4;
	ld.global.f32 	%f18, [%rd5];
	add.f32 	%f19, %f84, %f18;
	add.s64 	%rd7, %rd5, %rd6;
	ld.global.f32 	%f20, [%rd7];
	add.f32 	%f21, %f19, %f20;
	add.s64 	%rd8, %rd7, %rd6;
	ld.global.f32 	%f22, [%rd8];
	add.f32 	%f23, %f21, %f22;
	add.s64 	%rd9, %rd8, %rd6;
	ld.global.f32 	%f24, [%rd9];
	add.f32 	%f25, %f23, %f24;
	add.s64 	%rd10, %rd9, %rd6;
	ld.global.f32 	%f26, [%rd10];
	add.f32 	%f27, %f25, %f26;
	add.s64 	%rd11, %rd10, %rd6;
	ld.global.f32 	%f28, [%rd11];
	add.f32 	%f29, %f27, %f28;
	add.s64 	%rd12, %rd11, %rd6;
	ld.global.f32 	%f30, [%rd12];
	add.f32 	%f31, %f29, %f30;
	add.s64 	%rd13, %rd12, %rd6;
	ld.global.f32 	%f32, [%rd13];
	add.f32 	%f33, %f31, %f32;
	add.s64 	%rd14, %rd13, %rd6;
	ld.global.f32 	%f34, [%rd14];
	add.f32 	%f35, %f33, %f34;
	add.s64 	%rd15, %rd14, %rd6;
	ld.global.f32 	%f36, [%rd15];
	add.f32 	%f37, %f35, %f36;
	add.s64 	%rd16, %rd15, %rd6;
	ld.global.f32 	%f38, [%rd16];
	add.f32 	%f39, %f37, %f38;
	add.s64 	%rd17, %rd16, %rd6;
	ld.global.f32 	%f40, [%rd17];
	add.f32 	%f41, %f39, %f40;
	add.s64 	%rd18, %rd17, %rd6;
	ld.global.f32 	%f42, [%rd18];
	add.f32 	%f43, %f41, %f42;
	add.s64 	%rd19, %rd18, %rd6;
	ld.global.f32 	%f44, [%rd19];
	add.f32 	%f45, %f43, %f44;
	add.s64 	%rd20, %rd19, %rd6;
	ld.global.f32 	%f46, [%rd20];
	add.f32 	%f47, %f45, %f46;
	add.s64 	%rd21, %rd20, %rd6;
	ld.global.f32 	%f48, [%rd21];
	add.f32 	%f84, %f47, %f48;
	add.s32 	%r32, %r32, 16;
	add.s32 	%r31, %r31, %r5;
	setp.ne.s32 	%p4, %r32, 0;
	@%p4 bra 	$L__BB4_4;
$L__BB4_5:
	setp.eq.s32 	%p5, %r2, 0;
	@%p5 bra 	$L__BB4_14;
	and.b32  	%r11, %r24, 7;
	setp.lt.u32 	%p6, %r2, 8;
	@%p6 bra 	$L__BB4_8;
	mad.lo.s32 	%r29, %r34, %r23, %r1;
	mul.wide.s32 	%rd22, %r29, 8;
	add.s64 	%rd23, %rd1, %rd22;
	ld.global.f32 	%f50, [%rd23];
	add.f32 	%f51, %f84, %f50;
	mul.wide.s32 	%rd24, %r23, 8;
	add.s64 	%rd25, %rd23, %rd24;
	ld.global.f32 	%f52, [%rd25];
	add.f32 	%f53, %f51, %f52;
	add.s64 	%rd26, %rd25, %rd24;
	ld.global.f32 	%f54, [%rd26];
	add.f32 	%f55, %f53, %f54;
	add.s64 	%rd27, %rd26, %rd24;
	ld.global.f32 	%f56, [%rd27];
	add.f32 	%f57, %f55, %f56;
	add.s64 	%rd28, %rd27, %rd24;
	ld.global.f32 	%f58, [%rd28];
	add.f32 	%f59, %f57, %f58;
	add.s64 	%rd29, %rd28, %rd24;
	ld.global.f32 	%f60, [%rd29];
	add.f32 	%f61, %f59, %f60;
	add.s64 	%rd30, %rd29, %rd24;
	ld.global.f32 	%f62, [%rd30];
	add.f32 	%f63, %f61, %f62;
	add.s64 	%rd31, %rd30, %rd24;
	ld.global.f32 	%f64, [%rd31];
	add.f32 	%f84, %f63, %f64;
	add.s32 	%r34, %r34, 8;
$L__BB4_8:
	setp.eq.s32 	%p7, %r11, 0;
	@%p7 bra 	$L__BB4_14;
	and.b32  	%r14, %r24, 3;
	setp.lt.u32 	%p8, %r11, 4;
	@%p8 bra 	$L__BB4_11;
	mad.lo.s32 	%r30, %r34, %r23, %r1;
	mul.wide.s32 	%rd32, %r30, 8;
	add.s64 	%rd33, %rd1, %rd32;
	ld.global.f32 	%f66, [%rd33];
	add.f32 	%f67, %f84, %f66;
	mul.wide.s32 	%rd34, %r23, 8;
	add.s64 	%rd35, %rd33, %rd34;
	ld.global.f32 	%f68, [%rd35];
	add.f32 	%f69, %f67, %f68;
	add.s64 	%rd36, %rd35, %rd34;
	ld.global.f32 	%f70, [%rd36];
	add.f32 	%f71, %f69, %f70;
	add.s64 	%rd37, %rd36, %rd34;
	ld.global.f32 	%f72, [%rd37];
	add.f32 	%f84, %f71, %f72;
	add.s32 	%r34, %r34, 4;
$L__BB4_11:
	setp.eq.s32 	%p9, %r14, 0;
	@%p9 bra 	$L__BB4_14;
	mad.lo.s32 	%r37, %r34, %r23, %r1;
	neg.s32 	%r36, %r14;
$L__BB4_13:
	.pragma "nounroll";
	mul.wide.s32 	%rd38, %r37, 8;
	add.s64 	%rd39, %rd1, %rd38;
	ld.global.f32 	%f73, [%rd39];
	add.f32 	%f84, %f84, %f73;
	add.s32 	%r37, %r37, %r23;
	add.s32 	%r36, %r36, 1;
	setp.ne.s32 	%p10, %r36, 0;
	@%p10 bra 	$L__BB4_13;
$L__BB4_14:
	cvt.rn.f32.s32 	%f74, %r24;
	div.rn.f32 	%f75, %f84, %f74;
	cvta.to.global.u64 	%rd40, %rd2;
	mul.wide.s32 	%rd41, %r1, 4;
	add.s64 	%rd42, %rd40, %rd41;
	st.global.f32 	[%rd42], %f75;
$L__BB4_15:
	ret;

}
	// .globl	_Z16cudaMeanReal_absP6float2iiPf
.visible .entry _Z16cudaMeanReal_absP6float2iiPf(
	.param .u64 .ptr .align 1 _Z16cudaMeanReal_absP6float2iiPf_param_0,
	.param .u32 _Z16cudaMeanReal_absP6float2iiPf_param_1,
	.param .u32 _Z16cudaMeanReal_absP6float2iiPf_param_2,
	.param .u64 .ptr .align 1 _Z16cudaMeanReal_absP6float2iiPf_param_3
)
{
	.reg .pred 	%p<11>;
	.reg .b32 	%r<38>;
	.reg .b32 	%f<114>;
	.reg .b64 	%rd<43>;

	ld.param.u64 	%rd3, [_Z16cudaMeanReal_absP6float2iiPf_param_0];
	ld.param.u32 	%r23, [_Z16cudaMeanReal_absP6float2iiPf_param_1];
	ld.param.u32 	%r24, [_Z16cudaMeanReal_absP6float2iiPf_param_2];
	ld.param.u64 	%rd2, [_Z16cudaMeanReal_absP6float2iiPf_param_3];
	cvta.to.global.u64 	%rd1, %rd3;
	mov.u32 	%r25, %ctaid.x;
	mov.u32 	%r26, %ntid.x;
	mov.u32 	%r27, %tid.x;
	mad.lo.s32 	%r1, %r25, %r26, %r27;
	setp.ge.s32 	%p1, %r1, %r23;
	@%p1 bra 	$L__BB5_15;
	setp.lt.s32 	%p2, %r24, 1;
	mov.f32 	%f113, 0f00000000;
	@%p2 bra 	$L__BB5_14;
	and.b32  	%r2, %r24, 15;
	setp.lt.u32 	%p3, %r24, 16;
	mov.f32 	%f113, 0f00000000;
	mov.b32 	%r34, 0;
	@%p3 bra 	$L__BB5_5;
	and.b32  	%r34, %r24, 2147483632;
	neg.s32 	%r32, %r34;
	shl.b32 	%r5, %r23, 4;
	mov.f32 	%f113, 0f00000000;
	mul.wide.s32 	%rd6, %r23, 8;
	mov.u32 	%r31, %r1;
$L__BB5_4:
	.pragma "nounroll";
	mul.wide.s32 	%rd4, %r31, 8;
	add.s64 	%rd5, %rd1, %rd4;
	ld.global.f32 	%f18, [%rd5];
	abs.f32 	%f19, %f18;
	add.f32 	%f20, %f113, %f19;
	add.s64 	%rd7, %rd5, %rd6;
	ld.global.f32 	%f21, [%rd7];
	abs.f32 	%f22, %f21;
	add.f32 	%f23, %f20, %f22;
	add.s64 	%rd8, %rd7, %rd6;
	ld.global.f32 	%f24, [%rd8];
	abs.f32 	%f25, %f24;
	add.f32 	%f26, %f23, %f25;
	add.s64 	%rd9, %rd8, %rd6;
	ld.global.f32 	%f27, [%rd9];
	abs.f32 	%f28, %f27;
	add.f32 	%f29, %f26, %f28;
	add.s64 	%rd10, %rd9, %rd6;
	ld.global.f32 	%f30, [%rd10];
	abs.f32 	%f31, %f30;
	add.f32 	%f32, %f29, %f31;
	add.s64 	%rd11, %rd10, %rd6;
	ld.global.f32 	%f33, [%rd11];
	abs.f32 	%f34, %f33;
	add.f32 	%f35, %f32, %f34;
	add.s64 	%rd12, %rd11, %rd6;
	ld.global.f32 	%f36, [%rd12];
	abs.f32 	%f37, %f36;
	add.f32 	%f38, %f35, %f37;
	add.s64 	%rd13, %rd12, %rd6;
	ld.global.f32 	%f39, [%rd13];
	abs.f32 	%f40, %f39;
	add.f32 	%f41, %f38, %f40;
	add.s64 	%rd14, %rd13, %rd6;
	ld.global.f32 	%f42, [%rd14];
	abs.f32 	%f43, %f42;
	add.f32 	%f44, %f41, %f43;
	add.s64 	%rd15, %rd14, %rd6;
	ld.global.f32 	%f45, [%rd15];
	abs.f32 	%f46, %f45;
	add.f32 	%f47, %f44, %f46;
	add.s64 	%rd16, %rd15, %rd6;
	ld.global.f32 	%f48, [%rd16];
	abs.f32 	%f49, %f48;
	add.f32 	%f50, %f47, %f49;
	add.s64 	%rd17, %rd16, %rd6;
	ld.global.f32 	%f51, [%rd17];
	abs.f32 	%f52, %f51;
	add.f32 	%f53, %f50, %f52;
	add.s64 	%rd18, %rd17, %rd6;
	ld.global.f32 	%f54, [%rd18];
	abs.f32 	%f55, %f54;
	add.f32 	%f56, %f53, %f55;
	add.s64 	%rd19, %rd18, %rd6;
	ld.global.f32 	%f57, [%rd19];
	abs.f32 	%f58, %f57;
	add.f32 	%f59, %f56, %f58;
	add.s64 	%rd20, %rd19, %rd6;
	ld.global.f32 	%f60, [%rd20];
	abs.f32 	%f61, %f60;
	add.f32 	%f62, %f59, %f61;
	add.s64 	%rd21, %rd20, %rd6;
	ld.global.f32 	%f63, [%rd21];
	abs.f32 	%f64, %f63;
	add.f32 	%f113, %f62, %f64;
	add.s32 	%r32, %r32, 16;
	add.s32 	%r31, %r31, %r5;
	setp.ne.s32 	%p4, %r32, 0;
	@%p4 bra 	$L__BB5_4;
$L__BB5_5:
	setp.eq.s32 	%p5, %r2, 0;
	@%p5 bra 	$L__BB5_14;
	and.b32  	%r11, %r24, 7;
	setp.lt.u32 	%p6, %r2, 8;
	@%p6 bra 	$L__BB5_8;
	mad.lo.s32 	%r29, %r34, %r23, %r1;
	mul.wide.s32 	%rd22, %r29, 8;
	add.s64 	%rd23, %rd1, %rd22;
	ld.global.f32 	%f66, [%rd23];
	abs.f32 	%f67, %f66;
	add.f32 	%f68, %f113, %f67;
	mul.wide.s32 	%rd24, %r23, 8;
	add.s64 	%rd25, %rd23, %rd24;
	ld.global.f32 	%f69, [%rd25];
	abs.f32 	%f70, %f69;
	add.f32 	%f71, %f68, %f70;
	add.s64 	%rd26, %rd25, %rd24;
	ld.global.f32 	%f72, [%rd26];
	abs.f32 	%f73, %f72;
	add.f32 	%f74, %f71, %f73;
	add.s64 	%rd27, %rd26, %rd24;
	ld.global.f32 	%f75, [%rd27];
	abs.f32 	%f76, %f75;
	add.f32 	%f77, %f74, %f76;
	add.s64 	%rd28, %rd27, %rd24;
	ld.global.f32 	%f78, [%rd28];
	abs.f32 	%f79, %f78;
	add.f32 	%f80, %f77, %f79;
	add.s64 	%rd29, %rd28, %rd24;
	ld.global.f32 	%f81, [%rd29];
	abs.f32 	%f82, %f81;
	add.f32 	%f83, %f80, %f82;
	add.s64 	%rd30, %rd29, %rd24;
	ld.global.f32 	%f84, [%rd30];
	abs.f32 	%f85, %f84;
	add.f32 	%f86, %f83, %f85;
	add.s64 	%rd31, %rd30, %rd24;
	ld.global.f32 	%f87, [%rd31];
	abs.f32 	%f88, %f87;
	add.f32 	%f113, %f86, %f88;
	add.s32 	%r34, %r34, 8;
$L__BB5_8:
	setp.eq.s32 	%p7, %r11, 0;
	@%p7 bra 	$L__BB5_14;
	and.b32  	%r14, %r24, 3;
	setp.lt.u32 	%p8, %r11, 4;
	@%p8 bra 	$L__BB5_11;
	mad.lo.s32 	%r30, %r34, %r23, %r1;
	mul.wide.s32 	%rd32, %r30, 8;
	add.s64 	%rd33, %rd1, %rd32;
	ld.global.f32 	%f90, [%rd33];
	abs.f32 	%f91, %f90;
	add.f32 	%f92, %f113, %f91;
	mul.wide.s32 	%rd34, %r23, 8;
	add.s64 	%rd35, %rd33, %rd34;
	ld.global.f32 	%f93, [%rd35];
	abs.f32 	%f94, %f93;
	add.f32 	%f95, %f92, %f94;
	add.s64 	%rd36, %rd35, %rd34;
	ld.global.f32 	%f96, [%rd36];
	abs.f32 	%f97, %f96;
	add.f32 	%f98, %f95, %f97;
	add.s64 	%rd37, %rd36, %rd34;
	ld.global.f32 	%f99, [%rd37];
	abs.f32 	%f100, %f99;
	add.f32 	%f113, %f98, %f100;
	add.s32 	%r34, %r34, 4;
$L__BB5_11:
	setp.eq.s32 	%p9, %r14, 0;
	@%p9 bra 	$L__BB5_14;
	mad.lo.s32 	%r37, %r34, %r23, %r1;
	neg.s32 	%r36, %r14;
$L__BB5_13:
	.pragma "nounroll";
	mul.wide.s32 	%rd38, %r37, 8;
	add.s64 	%rd39, %rd1, %rd38;
	ld.global.f32 	%f101, [%rd39];
	abs.f32 	%f102, %f101;
	add.f32 	%f113, %f113, %f102;
	add.s32 	%r37, %r37, %r23;
	add.s32 	%r36, %r36, 1;
	setp.ne.s32 	%p10, %r36, 0;
	@%p10 bra 	$L__BB5_13;
$L__BB5_14:
	cvt.rn.f32.s32 	%f103, %r24;
	div.rn.f32 	%f104, %f113, %f103;
	cvta.to.global.u64 	%rd40, %rd2;
	mul.wide.s32 	%rd41, %r1, 4;
	add.s64 	%rd42, %rd40, %rd41;
	st.global.f32 	[%rd42], %f104;
$L__BB5_15:
	ret;

}
	// .globl	_Z11cudaMeanImgP6float2iiPf
.visible .entry _Z11cudaMeanImgP6float2iiPf(
	.param .u64 .ptr .align 1 _Z11cudaMeanImgP6float2iiPf_param_0,
	.param .u32 _Z11cudaMeanImgP6float2iiPf_param_1,
	.param .u32 _Z11cudaMeanImgP6float2iiPf_param_2,
	.param .u64 .ptr .align 1 _Z11cudaMeanImgP6float2iiPf_param_3
)
{
	.reg .pred 	%p<11>;
	.reg .b32 	%r<38>;
	.reg .b32 	%f<85>;
	.reg .b64 	%rd<46>;

	ld.param.u64 	%rd3, [_Z11cudaMeanImgP6float2iiPf_param_0];
	ld.param.u32 	%r23, [_Z11cudaMeanImgP6float2iiPf_param_1];
	ld.param.u32 	%r24, [_Z11cudaMeanImgP6float2iiPf_param_2];
	ld.param.u64 	%rd2, [_Z11cudaMeanImgP6float2iiPf_param_3];
	cvta.to.global.u64 	%rd1, %rd3;
	mov.u32 	%r25, %ctaid.x;
	mov.u32 	%r26, %ntid.x;
	mov.u32 	%r27, %tid.x;
	mad.lo.s32 	%r1, %r25, %r26, %r27;
	setp.ge.s32 	%p1, %r1, %r23;
	@%p1 bra 	$L__BB6_15;
	setp.lt.s32 	%p2, %r24, 1;
	mov.f32 	%f84, 0f00000000;
	@%p2 bra 	$L__BB6_14;
	and.b32  	%r2, %r24, 15;
	setp.lt.u32 	%p3, %r24, 16;
	mov.f32 	%f84, 0f00000000;
	mov.b32 	%r34, 0;
	@%p3 bra 	$L__BB6_5;
	and.b32  	%r34, %r24, 2147483632;
	neg.s32 	%r32, %r34;
	shl.b32 	%r5, %r23, 4;
	mov.f32 	%f84, 0f00000000;
	mul.wide.s32 	%rd7, %r23, 8;
	mov.u32 	%r31, %r1;
$L__BB6_4:
	.pragma "nounroll";
	mul.wide.s32 	%rd4, %r31, 8;
	add.s64 	%rd5, %rd1, %rd4;
	add.s64 	%rd6, %rd5, 4;
	ld.global.f32 	%f18, [%rd5+4];
	add.f32 	%f19, %f84, %f18;
	add.s64 	%rd8, %rd6, %rd7;
	ld.global.f32 	%f20, [%rd8];
	add.f32 	%f21, %f19, %f20;
	add.s64 	%rd9, %rd8, %rd7;
	ld.global.f32 	%f22, [%rd9];
	add.f32 	%f23, %f21, %f22;
	add.s64 	%rd10, %rd9, %rd7;
	ld.global.f32 	%f24, [%rd10];
	add.f32 	%f25, %f23, %f24;
	add.s64 	%rd11, %rd10, %rd7;
	ld.global.f32 	%f26, [%rd11];
	add.f32 	%f27, %f25, %f26;
	add.s64 	%rd12, %rd11, %rd7;
	ld.global.f32 	%f28, [%rd12];
	add.f32 	%f29, %f27, %f28;
	add.s64 	%rd13, %rd12, %rd7;
	ld.global.f32 	%f30, [%rd13];
	add.f32 	%f31, %f29, %f30;
	add.s64 	%rd14, %rd13, %rd7;
	ld.global.f32 	%f32, [%rd14];
	add.f32 	%f33, %f31, %f32;
	add.s64 	%rd15, %rd14, %rd7;
	ld.global.f32 	%f34, [%rd15];
	add.f32 	%f35, %f33, %f34;
	add.s64 	%rd16, %rd15, %rd7;
	ld.global.f32 	%f36, [%rd16];
	add.f32 	%f37, %f35, %f36;
	add.s64 	%rd17, %rd16, %rd7;
	ld.global.f32 	%f38, [%rd17];
	add.f32 	%f39, %f37, %f38;
	add.s64 	%rd18, %rd17, %rd7;
	ld.global.f32 	%f40, [%rd18];
	add.f32 	%f41, %f39, %f40;
	add.s64 	%rd19, %rd18, %rd7;
	ld.global.f32 	%f42, [%rd19];
	add.f32 	%f43, %f41, %f42;
	add.s64 	%rd20, %rd19, %rd7;
	ld.global.f32 	%f44, [%rd20];
	add.f32 	%f45, %f43, %f44;
	add.s64 	%rd21, %rd20, %rd7;
	ld.global.f32 	%f46, [%rd21];
	add.f32 	%f47, %f45, %f46;
	add.s64 	%rd22, %rd21, %rd7;
	ld.global.f32 	%f48, [%rd22];
	add.f32 	%f84, %f47, %f48;
	add.s32 	%r32, %r32, 16;
	add.s32 	%r31, %r31, %r5;
	setp.ne.s32 	%p4, %r32, 0;
	@%p4 bra 	$L__BB6_4;
$L__BB6_5:
	setp.eq.s32 	%p5, %r2, 0;
	@%p5 bra 	$L__BB6_14;
	and.b32  	%r11, %r24, 7;
	setp.lt.u32 	%p6, %r2, 8;
	@%p6 bra 	$L__BB6_8;
	mad.lo.s32 	%r29, %r34, %r23, %r1;
	mul.wide.s32 	%rd23, %r29, 8;
	add.s64 	%rd24, %rd1, %rd23;
	add.s64 	%rd25, %rd24, 4;
	ld.global.f32 	%f50, [%rd24+4];
	add.f32 	%f51, %f84, %f50;
	mul.wide.s32 	%rd26, %r23, 8;
	add.s64 	%rd27, %rd25, %rd26;
	ld.global.f32 	%f52, [%rd27];
	add.f32 	%f53, %f51, %f52;
	add.s64 	%rd28, %rd27, %rd26;
	ld.global.f32 	%f54, [%rd28];
	add.f32 	%f55, %f53, %f54;
	add.s64 	%rd29, %rd28, %rd26;
	ld.global.f32 	%f56, [%rd29];
	add.f32 	%f57, %f55, %f56;
	add.s64 	%rd30, %rd29, %rd26;
	ld.global.f32 	%f58, [%rd30];
	add.f32 	%f59, %f57, %f58;
	add.s64 	%rd31, %rd30, %rd26;
	ld.global.f32 	%f60, [%rd31];
	add.f32 	%f61, %f59, %f60;
	add.s64 	%rd32, %rd31, %rd26;
	ld.global.f32 	%f62, [%rd32];
	add.f32 	%f63, %f61, %f62;
	add.s64 	%rd33, %rd32, %rd26;
	ld.global.f32 	%f64, [%rd33];
	add.f32 	%f84, %f63, %f64;
	add.s32 	%r34, %r34, 8;
$L__BB6_8:
	setp.eq.s32 	%p7, %r11, 0;
	@%p7 bra 	$L__BB6_14;
	and.b32  	%r14, %r24, 3;
	setp.lt.u32 	%p8, %r11, 4;
	@%p8 bra 	$L__BB6_11;
	mad.lo.s32 	%r30, %r34, %r23, %r1;
	mul.wide.s32 	%rd34, %r30, 8;
	add.s64 	%rd35, %rd1, %rd34;
	add.s64 	%rd36, %rd35, 4;
	ld.global.f32 	%f66, [%rd35+4];
	add.f32 	%f67, %f84, %f66;
	mul.wide.s32 	%rd37, %r23, 8;
	add.s64 	%rd38, %rd36, %rd37;
	ld.global.f32 	%f68, [%rd38];
	add.f32 	%f69, %f67, %f68;
	add.s64 	%rd39, %rd38, %rd37;
	ld.global.f32 	%f70, [%rd39];
	add.f32 	%f71, %f69, %f70;
	add.s64 	%rd40, %rd39, %rd37;
	ld.global.f32 	%f72, [%rd40];
	add.f32 	%f84, %f71, %f72;
	add.s32 	%r34, %r34, 4;
$L__BB6_11:
	setp.eq.s32 	%p9, %r14, 0;
	@%p9 bra 	$L__BB6_14;
	mad.lo.s32 	%r37, %r34, %r23, %r1;
	neg.s32 	%r36, %r14;
$L__BB6_13:
	.pragma "nounroll";
	mul.wide.s32 	%rd41, %r37, 8;
	add.s64 	%rd42, %rd1, %rd41;
	ld.global.f32 	%f73, [%rd42+4];
	add.f32 	%f84, %f84, %f73;
	add.s32 	%r37, %r37, %r23;
	add.s32 	%r36, %r36, 1;
	setp.ne.s32 	%p10, %r36, 0;
	@%p10 bra 	$L__BB6_13;
$L__BB6_14:
	cvt.rn.f32.s32 	%f74, %r24;
	div.rn.f32 	%f75, %f84, %f74;
	cvta.to.global.u64 	%rd43, %rd2;
	mul.wide.s32 	%rd44, %r1, 4;
	add.s64 	%rd45, %rd43, %rd44;
	st.global.f32 	[%rd45], %f75;
$L__BB6_15:
	ret;

}
	// .globl	_Z8cudaMeanP6float2iiS0_
.visible .entry _Z8cudaMeanP6float2iiS0_(
	.param .u64 .ptr .align 1 _Z8cudaMeanP6float2iiS0__param_0,
	.param .u32 _Z8cudaMeanP6float2iiS0__param_1,
	.param .u32 _Z8cudaMeanP6float2iiS0__param_2,
	.param .u64 .ptr .align 1 _Z8cudaMeanP6float2iiS0__param_3
)
{
	.reg .pred 	%p<11>;
	.reg .b32 	%r<38>;
	.reg .b32 	%f<162>;
	.reg .b64 	%rd<43>;

	ld.param.u64 	%rd3, [_Z8cudaMeanP6float2iiS0__param_0];
	ld.param.u32 	%r23, [_Z8cudaMeanP6float2iiS0__param_1];
	ld.param.u32 	%r24, [_Z8cudaMeanP6float2iiS0__param_2];
	ld.param.u64 	%rd2, [_Z8cudaMeanP6float2iiS0__param_3];
	cvta.to.global.u64 	%rd1, %rd3;
	mov.u32 	%r25, %ctaid.x;
	mov.u32 	%r26, %ntid.x;
	mov.u32 	%r27, %tid.x;
	mad.lo.s32 	%r1, %r25, %r26, %r27;
	setp.ge.s32 	%p1, %r1, %r23;
	@%p1 bra 	$L__BB7_15;
	setp.lt.s32 	%p2, %r24, 1;
	mov.f32 	%f160, 0f00000000;
	mov.f32 	%f161, %f160;
	@%p2 bra 	$L__BB7_14;
	and.b32  	%r2, %r24, 15;
	setp.lt.u32 	%p3, %r24, 16;
	mov.f32 	%f161, 0f00000000;
	mov.b32 	%r34, 0;
	mov.f32 	%f160, %f161;
	@%p3 bra 	$L__BB7_5;
	and.b32  	%r34, %r24, 2147483632;
	neg.s32 	%r32, %r34;
	shl.b32 	%r5, %r23, 4;
	mov.f32 	%f161, 0f00000000;
	mul.wide.s32 	%rd6, %r23, 8;
	mov.u32 	%r31, %r1;
$L__BB7_4:
	.pragma "nounroll";
	mul.wide.s32 	%rd4, %r31, 8;
	add.s64 	%rd5, %rd1, %rd4;
	ld.global.v2.f32 	{%f31, %f32}, [%rd5];
	add.f32 	%f33, %f160, %f31;
	add.f32 	%f34, %f161, %f32;
	add.s64 	%rd7, %rd5, %rd6;
	ld.global.v2.f32 	{%f35, %f36}, [%rd7];
	add.f32 	%f37, %f33, %f35;
	add.f32 	%f38, %f34, %f36;
	add.s64 	%rd8, %rd7, %rd6;
	ld.global.v2.f32 	{%f39, %f40}, [%rd8];
	add.f32 	%f41, %f37, %f39;
	add.f32 	%f42, %f38, %f40;
	add.s64 	%rd9, %rd8, %rd6;
	ld.global.v2.f32 	{%f43, %f44}, [%rd9];
	add.f32 	%f45, %f41, %f43;
	add.f32 	%f46, %f42, %f44;
	add.s64 	%rd10, %rd9, %rd6;
	ld.global.v2.f32 	{%f47, %f48}, [%rd10];
	add.f32 	%f49, %f45, %f47;
	add.f32 	%f50, %f46, %f48;
	add.s64 	%rd11, %rd10, %rd6;
	ld.global.v2.f32 	{%f51, %f52}, [%rd11];
	add.f32 	%f53, %f49, %f51;
	add.f32 	%f54, %f50, %f52;
	add.s64 	%rd12, %rd11, %rd6;
	ld.global.v2.f32 	{%f55, %f56}, [%rd12];
	add.f32 	%f57, %f53, %f55;
	add.f32 	%f58, %f54, %f56;
	add.s64 	%rd13, %rd12, %rd6;
	ld.global.v2.f32 	{%f59, %f60}, [%rd13];
	add.f32 	%f61, %f57, %f59;
	add.f32 	%f62, %f58, %f60;
	add.s64 	%rd14, %rd13, %rd6;
	ld.global.v2.f32 	{%f63, %f64}, [%rd14];
	add.f32 	%f65, %f61, %f63;
	add.f32 	%f66, %f62, %f64;
	add.s64 	%rd15, %rd14, %rd6;
	ld.global.v2.f32 	{%f67, %f68}, [%rd15];
	add.f32 	%f69, %f65, %f67;
	add.f32 	%f70, %f66, %f68;
	add.s64 	%rd16, %rd15, %rd6;
	ld.global.v2.f32 	{%f71, %f72}, [%rd16];
	add.f32 	%f73, %f69, %f71;
	add.f32 	%f74, %f70, %f72;
	add.s64 	%rd17, %rd16, %rd6;
	ld.global.v2.f32 	{%f75, %f76}, [%rd17];
	add.f32 	%f77, %f73, %f75;
	add.f32 	%f78, %f74, %f76;
	add.s64 	%rd18, %rd17, %rd6;
	ld.global.v2.f32 	{%f79, %f80}, [%rd18];
	add.f32 	%f81, %f77, %f79;
	add.f32 	%f82, %f78, %f80;
	add.s64 	%rd19, %rd18, %rd6;
	ld.global.v2.f32 	{%f83, %f84}, [%rd19];
	add.f32 	%f85, %f81, %f83;
	add.f32 	%f86, %f82, %f84;
	add.s64 	%rd20, %rd19, %rd6;
	ld.global.v2.f32 	{%f87, %f88}, [%rd20];
	add.f32 	%f89, %f85, %f87;
	add.f32 	%f90, %f86, %f88;
	add.s64 	%rd21, %rd20, %rd6;
	ld.global.v2.f32 	{%f91, %f92}, [%rd21];
	add.f32 	%f160, %f89, %f91;
	add.f32 	%f161, %f90, %f92;
	add.s32 	%r32, %r32, 16;
	add.s32 	%r31, %r31, %r5;
	setp.ne.s32 	%p4, %r32, 0;
	@%p4 bra 	$L__BB7_4;
$L__BB7_5:
	setp.eq.s32 	%p5, %r2, 0;
	@%p5 bra 	$L__BB7_14;
	and.b32  	%r11, %r24, 7;
	setp.lt.u32 	%p6, %r2, 8;
	@%p6 bra 	$L__BB7_8;
	mad.lo.s32 	%r29, %r34, %r23, %r1;
	mul.wide.s32 	%rd22, %r29, 8;
	add.s64 	%rd23, %rd1, %rd22;
	ld.global.v2.f32 	{%f94, %f95}, [%rd23];
	add.f32 	%f96, %f160, %f94;
	add.f32 	%f97, %f161, %f95;
	mul.wide.s32 	%rd24, %r23, 8;
	add.s64 	%rd25, %rd23, %rd24;
	ld.global.v2.f32 	{%f98, %f99}, [%rd25];
	add.f32 	%f100, %f96, %f98;
	add.f32 	%f101, %f97, %f99;
	add.s64 	%rd26, %rd25, %rd24;
	ld.global.v2.f32 	{%f102, %f103}, [%rd26];
	add.f32 	%f104, %f100, %f102;
	add.f32 	%f105, %f101, %f103;
	add.s64 	%rd27, %rd26, %rd24;
	ld.global.v2.f32 	{%f106, %f107}, [%rd27];
	add.f32 	%f108, %f104, %f106;
	add.f32 	%f109, %f105, %f107;
	add.s64 	%rd28, %rd27, %rd24;
	ld.global.v2.f32 	{%f110, %f111}, [%rd28];
	add.f32 	%f112, %f108, %f110;
	add.f32 	%f113, %f109, %f111;
	add.s64 	%rd29, %rd28, %rd24;
	ld.global.v2.f32 	{%f114, %f115}, [%rd29];
	add.f32 	%f116, %f112, %f114;
	add.f32 	%f117, %f113, %f115;
	add.s64 	%rd30, %rd29, %rd24;
	ld.global.v2.f32 	{%f118, %f119}, [%rd30];
	add.f32 	%f120, %f116, %f118;
	add.f32 	%f121, %f117, %f119;
	add.s64 	%rd31, %rd30, %rd24;
	ld.global.v2.f32 	{%f122, %f123}, [%rd31];
	add.f32 	%f160, %f120, %f122;
	add.f32 	%f161, %f121, %f123;
	add.s32 	%r34, %r34, 8;
$L__BB7_8:
	setp.eq.s32 	%p7, %r11, 0;
	@%p7 bra 	$L__BB7_14;
	and.b32  	%r14, %r24, 3;
	setp.lt.u32 	%p8, %r11, 4;
	@%p8 bra 	$L__BB7_11;
	mad.lo.s32 	%r30, %r34, %r23, %r1;
	mul.wide.s32 	%rd32, %r30, 8;
	add.s64 	%rd33, %rd1, %rd32;
	ld.global.v2.f32 	{%f125, %f126}, [%rd33];
	add.f32 	%f127, %f160, %f125;
	add.f32 	%f128, %f161, %f126;
	mul.wide.s32 	%rd34, %r23, 8;
	add.s64 	%rd35, %rd33, %rd34;
	ld.global.v2.f32 	{%f129, %f130}, [%rd35];
	add.f32 	%f131, %f127, %f129;
	add.f32 	%f132, %f128, %f130;
	add.s64 	%rd36, %rd35, %rd34;
	ld.global.v2.f32 	{%f133, %f134}, [%rd36];
	add.f32 	%f135, %f131, %f133;
	add.f32 	%f136, %f132, %f134;
	add.s64 	%rd37, %rd36, %rd34;
	ld.global.v2.f32 	{%f137, %f138}, [%rd37];
	add.f32 	%f160, %f135, %f137;
	add.f32 	%f161, %f136, %f138;
	add.s32 	%r34, %r34, 4;
$L__BB7_11:
	setp.eq.s32 	%p9, %r14, 0;
	@%p9 bra 	$L__BB7_14;
	mad.lo.s32 	%r37, %r34, %r23, %r1;
	neg.s32 	%r36, %r14;
$L__BB7_13:
	.pragma "nounroll";
	mul.wide.s32 	%rd38, %r37, 8;
	add.s64 	%rd39, %rd1, %rd38;
	ld.global.v2.f32 	{%f139, %f140}, [%rd39];
	add.f32 	%f160, %f160, %f139;
	add.f32 	%f161, %f161, %f140;
	add.s32 	%r37, %r37, %r23;
	add.s32 	%r36, %r36, 1;
	setp.ne.s32 	%p10, %r36, 0;
	@%p10 bra 	$L__BB7_13;
$L__BB7_14:
	cvt.rn.f32.s32 	%f141, %r24;
	div.rn.f32 	%f142, %f160, %f141;
	cvta.to.global.u64 	%rd40, %rd2;
	mul.wide.s32 	%rd41, %r1, 8;
	add.s64 	%rd42, %rd40, %rd41;
	div.rn.f32 	%f143, %f161, %f141;
	st.global.v2.f32 	[%rd42], {%f142, %f143};
$L__BB7_15:
	ret;

}
	// .globl	_Z7cudaABSP6float2iiPf
.visible .entry _Z7cudaABSP6float2iiPf(
	.param .u64 .ptr .align 1 _Z7cudaABSP6float2iiPf_param_0,
	.param .u32 _Z7cudaABSP6float2iiPf_param_1,
	.param .u32 _Z7cudaABSP6float2iiPf_param_2,
	.param .u64 .ptr .align 1 _Z7cudaABSP6float2iiPf_param_3
)
{
	.reg .pred 	%p<2>;
	.reg .b32 	%r<8>;
	.reg .b32 	%f<6>;
	.reg .b64 	%rd<9>;

	ld.param.u64 	%rd1, [_Z7cudaABSP6float2iiPf_param_0];
	ld.param.u32 	%r2, [_Z7cudaABSP6float2iiPf_param_1];
	ld.param.u32 	%r3, [_Z7cudaABSP6float2iiPf_param_2];
	ld.param.u64 	%rd2, [_Z7cudaABSP6float2iiPf_param_3];
	mov.u32 	%r4, %ctaid.x;
	mov.u32 	%r5, %ntid.x;
	mov.u32 	%r6, %tid.x;
	mad.lo.s32 	%r1, %r4, %r5, %r6;
	mul.lo.s32 	%r7, %r3, %r2;
	setp.ge.s32 	%p1, %r1, %r7;
	@%p1 bra 	$L__BB8_2;
	cvta.to.global.u64 	%rd3, %rd1;
	cvta.to.global.u64 	%rd4, %rd2;
	mul.wide.s32 	%rd5, %r1, 8;
	add.s64 	%rd6, %rd3, %rd5;
	ld.global.v2.f32 	{%f1, %f2}, [%rd6];
	mul.f32 	%f3, %f2, %f2;
	fma.rn.f32 	%f4, %f1, %f1, %f3;
	sqrt.rn.f32 	%f5, %f4;
	mul.wide.s32 	%rd7, %r1, 4;
	add.s64 	%rd8, %rd4, %rd7;
	st.global.f32 	[%rd8], %f5;
$L__BB8_2:
	ret;

}
	// .globl	_Z10cudaDivideP6float2iiPf
.visible .entry _Z10cudaDivideP6float2iiPf(
	.param .u64 .ptr .align 1 _Z10cudaDivideP6float2iiPf_param_0,
	.param .u32 _Z10cudaDivideP6float2iiPf_param_1,
	.param .u32 _Z10cudaDivideP6float2iiPf_param_2,
	.param .u64 .ptr .align 1 _Z10cudaDivideP6float2iiPf_param_3
)
{
	.reg .pred 	%p<2>;
	.reg .b32 	%r<8>;
	.reg .b32 	%f<7>;
	.reg .b64 	%rd<9>;

	ld.param.u64 	%rd1, [_Z10cudaDivideP6float2iiPf_param_0];
	ld.param.u32 	%r2, [_Z10cudaDivideP6float2iiPf_param_1];
	ld.param.u32 	%r3, [_Z10cudaDivideP6float2iiPf_param_2];
	ld.param.u64 	%rd2, [_Z10cudaDivideP6float2iiPf_param_3];
	mov.u32 	%r4, %ctaid.x;
	mov.u32 	%r5, %ntid.x;
	mov.u32 	%r6, %tid.x;
	mad.lo.s32 	%r1, %r4, %r5, %r6;
	mul.lo.s32 	%r7, %r3, %r2;
	setp.ge.s32 	%p1, %r1, %r7;
	@%p1 bra 	$L__BB9_2;
	cvta.to.global.u64 	%rd3, %rd1;
	cvta.to.global.u64 	%rd4, %rd2;
	mul.wide.s32 	%rd5, %r1, 8;
	add.s64 	%rd6, %rd3, %rd5;
	ld.global.v2.f32 	{%f1, %f2}, [%rd6];
	mul.wide.s32 	%rd7, %r1, 4;
	add.s64 	%rd8, %rd4, %rd7;
	ld.global.f32 	%f3, [%rd8];
	div.rn.f32 	%f4, %f1, %f3;
	st.global.f32 	[%rd6], %f4;
	ld.global.f32 	%f5, [%rd8];
	div.rn.f32 	%f6, %f2, %f5;
	st.global.f32 	[%rd6+4], %f6;
$L__BB9_2:
	ret;

}
	// .globl	_Z12cudaMultiplyPfS_S_i
.visible .entry _Z12cudaMultiplyPfS_S_i(
	.param .u64 .ptr .align 1 _Z12cudaMultiplyPfS_S_i_param_0,
	.param .u64 .ptr .align 1 _Z12cudaMultiplyPfS_S_i_param_1,
	.param .u64 .ptr .align 1 _Z12cudaMultiplyPfS_S_i_param_2,
	.param .u32 _Z12cudaMultiplyPfS_S_i_param_3
)
{
	.reg .pred 	%p<2>;
	.reg .b32 	%r<6>;
	.reg .b32 	%f<4>;
	.reg .b64 	%rd<11>;

	ld.param.u64 	%rd1, [_Z12cudaMultiplyPfS_S_i_param_0];
	ld.param.u64 	%rd2, [_Z12cudaMultiplyPfS_S_i_param_1];
	ld.param.u64 	%rd3, [_Z12cudaMultiplyPfS_S_i_param_2];
	ld.param.u32 	%r2, [_Z12cudaMultiplyPfS_S_i_param_3];
	mov.u32 	%r3, %ctaid.x;
	mov.u32 	%r4, %ntid.x;
	mov.u32 	%r5, %tid.x;
	mad.lo.s32 	%r1, %r3, %r4, %r5;
	setp.ge.s32 	%p1, %r1, %r2;
	@%p1 bra 	$L__BB10_2;
	cvta.to.global.u64 	%rd4, %rd1;
	cvta.to.global.u64 	%rd5, %rd2;
	cvta.to.global.u64 	%rd6, %rd3;
	mul.wide.s32 	%rd7, %r1, 4;
	add.s64 	%rd8, %rd4, %rd7;
	ld.global.f32 	%f1, [%rd8];
	add.s64 	%rd9, %rd5, %rd7;
	ld.global.f32 	%f2, [%rd9];
	mul.f32 	%f3, %f1, %f2;
	add.s64 	%rd10, %rd6, %rd7;
	st.global.f32 	[%rd10], %f3;
$L__BB10_2:
	ret;

}
	// .globl	_Z16findMaxValKernelPfS_i
.visible .entry _Z16findMaxValKernelPfS_i(
	.param .u64 .ptr .align 1 _Z16findMaxValKernelPfS_i_param_0,
	.param .u64 .ptr .align 1 _Z16findMaxValKernelPfS_i_param_1,
	.param .u32 _Z16findMaxValKernelPfS_i_param_2
)
{
	.reg .pred 	%p<3>;
	.reg .b32 	%r<11>;
	.reg .b32 	%f<4>;
	.reg .b64 	%rd<7>;

	ld.param.u64 	%rd2, [_Z16findMaxValKernelPfS_i_param_0];
	ld.param.u64 	%rd3, [_Z16findMaxValKernelPfS_i_param_1];
	ld.param.u32 	%r5, [_Z16findMaxValKernelPfS_i_param_2];
	cvta.to.global.u64 	%rd1, %rd3;
	mov.u32 	%r6, %tid.x;
	mov.u32 	%r7, %ctaid.x;
	mov.u32 	%r8, %ntid.x;
	mad.lo.s32 	%r1, %r7, %r8, %r6;
	setp.ge.s32 	%p1, %r1, %r5;
	@%p1 bra 	$L__BB11_3;
	cvta.to.global.u64 	%rd4, %rd2;
	mul.wide.s32 	%rd5, %r1, 4;
	add.s64 	%rd6, %rd4, %rd5;
	ld.global.f32 	%f1, [%rd6];
	ld.global.u32 	%r10, [%rd1];
$L__BB11_2:
	mov.b32 	%f2, %r10;
	max.f32 	%f3, %f1, %f2;
	mov.b32 	%r9, %f3;
	atom.relaxed.global.cas.b32 	%r4, [%rd1], %r10, %r9;
	setp.ne.s32 	%p2, %r10, %r4;
	mov.u32 	%r10, %r4;
	@%p2 bra 	$L__BB11_2;
$L__BB11_3:
	ret;

}
	// .globl	_Z13cudaNormalizePfiS_
.visible .entry _Z13cudaNormalizePfiS_(
	.param .u64 .ptr .align 1 _Z13cudaNormalizePfiS__param_0,
	.param .u32 _Z13cudaNormalizePfiS__param_1,
	.param .u64 .ptr .align 1 _Z13cudaNormalizePfiS__param_2
)
{
	.reg .pred 	%p<2>;
	.reg .b32 	%r<6>;
	.reg .b32 	%f<4>;
	.reg .b64 	%rd<7>;

	ld.param.u64 	%rd1, [_Z13cudaNormalizePfiS__param_0];
	ld.param.u32 	%r2, [_Z13cudaNormalizePfiS__param_1];
	ld.param.u64 	%rd2, [_Z13cudaNormalizePfiS__param_2];
	mov.u32 	%r3, %ctaid.x;
	mov.u32 	%r4, %ntid.x;
	mov.u32 	%r5, %tid.x;
	mad.lo.s32 	%r1, %r3, %r4, %r5;
	setp.ge.s32 	%p1, %r1, %r2;
	@%p1 bra 	$L__BB12_2;
	cvta.to.global.u64 	%rd3, %rd1;
	cvta.to.global.u64 	%rd4, %rd2;
	mul.wide.s32 	%rd5, %r1, 4;
	add.s64 	%rd6, %rd3, %rd5;
	ld.global.f32 	%f1, [%rd6];
	ld.global.f32 	%f2, [%rd4];
	div.rn.f32 	%f3, %f1, %f2;
	st.global.f32 	[%rd6], %f3;
$L__BB12_2:
	ret;

}


// ===== COMPILED SASS (sm_100) =====

	.target	sm_100

	.elftype	@"ET_EXEC"


//--------------------- .note.nv.tkinfo           --------------------------
	.section	.note.nv.tkinfo,"",@"SHT_NOTE"
	.sectionflags	@"SHF_NOTE_NV_TKINFO"
	.tkinfo
        /*0018*/ 	.word	0x00000002
        /*0030*/ 	.string	""
        /*0030*/ 	.string	"ptxas"
        /*0030*/ 	.string	"Cuda compilation tools, release 13.0, V13.0.88"
        /*0030*/ 	.string	"Build cuda_13.0.r13.0/compiler.36424714_0"
        /*0030*/ 	.string	"-arch sm_100 -m 64 "



//--------------------- .note.nv.cuinfo           --------------------------
	.section	.note.nv.cuinfo,"",@"SHT_NOTE"
	.sectionflags	@"SHF_NOTE_NV_CUINFO"
        /*0018*/ 	.short	0x0002
        /*001a*/ 	.short	0x0064
        /*001c*/ 	.short	0x0082
	.zero		2


//--------------------- .nv.info                  --------------------------
	.section	.nv.info,"",@"SHT_CUDA_INFO"
	.align	4


	//----- nvinfo : EIATTR_REGCOUNT
	.align		4
        /*0000*/ 	.byte	0x04, 0x2f
        /*0002*/ 	.short	(.L_4 - .L_3)
	.align		4
.L_3:
        /*0004*/ 	.word	index@(_Z13Print_ComplexP6float2i)
        /*0008*/ 	.word	0x0000001e


	//----- nvinfo : EIATTR_FRAME_SIZE
	.align		4
.L_4:
        /*000c*/ 	.byte	0x04, 0x11
        /*000e*/ 	.short	(.L_6 - .L_5)
	.align		4
.L_5:
        /*0010*/ 	.word	index@(_Z13Print_ComplexP6float2i)
        /*0014*/ 	.word	0x00000010


	//----- nvinfo : EIATTR_REGCOUNT
	.align		4
.L_6:
        /*0018*/ 	.byte	0x04, 0x2f
        /*001a*/ 	.short	(.L_8 - .L_7)
	.align		4
.L_7:
        /*001c*/ 	.word	index@(_Z11Print_FloatPfi)
        /*0020*/ 	.word	0x0000001e


	//----- nvinfo : EIATTR_FRAME_SIZE
	.align		4
.L_8:
        /*0024*/ 	.byte	0x04, 0x11
        /*0026*/ 	.short	(.L_10 - .L_9)
	.align		4
.L_9:
        /*0028*/ 	.word	index@(_Z11Print_FloatPfi)
        /*002c*/ 	.word	0x00000008


	//----- nvinfo : EIATTR_REGCOUNT
	.align		4
.L_10:
        /*0030*/ 	.byte	0x04, 0x2f
        /*0032*/ 	.short	(.L_12 - .L_11)
	.align		4
.L_11:
        /*0034*/ 	.word	index@(_Z6DivideP6float2ii)
        /*0038*/ 	.word	0x00000014


	//----- nvinfo : EIATTR_FRAME_SIZE
	.align		4
.L_12:
        /*003c*/ 	.byte	0x04, 0x11
        /*003e*/ 	.short	(.L_14 - .L_13)
	.align		4
.L_13:
        /*0040*/ 	.word	index@($__internal_7_$__cuda_sm3x_div_rn_noftz_f32_slowpath)
        /*0044*/ 	.word	0x00000000


	//----- nvinfo : EIATTR_FRAME_SIZE
	.align		4
.L_14:
        /*0048*/ 	.byte	0x04, 0x11
        /*004a*/ 	.short	(.L_16 - .L_15)
	.align		4
.L_15:
        /*004c*/ 	.word	index@(_Z6DivideP6float2ii)
        /*0050*/ 	.word	0x00000000


	//----- nvinfo : EIATTR_REGCOUNT
	.align		4
.L_16:
        /*0054*/ 	.byte	0x04, 0x2f
        /*0056*/ 	.short	(.L_18 - .L_17)
	.align		4
.L_17:
        /*0058*/ 	.word	index@(_Z7HilbertP6float2iii)
        /*005c*/ 	.word	0x0000000f


	//----- nvinfo : EIATTR_FRAME_SIZE
	.align		4
.L_18:
        /*0060*/ 	.byte	0x04, 0x11
        /*0062*/ 	.short	(.L_20 - .L_19)
	.align		4
.L_19:
        /*0064*/ 	.word	index@(_Z7HilbertP6float2iii)
        /*0068*/ 	.word	0x00000000


	//----- nvinfo : EIATTR_REGCOUNT
	.align		4
.L_20:
        /*006c*/ 	.byte	0x04, 0x2f
        /*006e*/ 	.short	(.L_22 - .L_21)
	.align		4
.L_21:
        /*0070*/ 	.word	index@(_Z12cudaMeanRealP6float2iiPf)
        /*0074*/ 	.word	0x00000020


	//----- nvinfo : EIATTR_FRAME_SIZE
	.align		4
.L_22:
        /*0078*/ 	.byte	0x04, 0x11
        /*007a*/ 	.short	(.L_24 - .L_23)
	.align		4
.L_23:
        /*007c*/ 	.word	index@($__internal_6_$__cuda_sm3x_div_rn_noftz_f32_slowpath)
        /*0080*/ 	.word	0x00000000


	//----- nvinfo : EIATTR_FRAME_SIZE
	.align		4
.L_24:
        /*0084*/ 	.byte	0x04, 0x11
        /*0086*/ 	.short	(.L_26 - .L_25)
	.align		4
.L_25:
        /*0088*/ 	.word	index@(_Z12cudaMeanRealP6float2iiPf)
        /*008c*/ 	.word	0x00000000


	//----- nvinfo : EIATTR_REGCOUNT
	.align		4
.L_26:
        /*0090*/ 	.byte	0x04, 0x2f
        /*0092*/ 	.short	(.L_28 - .L_27)
	.align		4
.L_27:
        /*0094*/ 	.word	index@(_Z16cudaMeanReal_absP6float2iiPf)
        /*0098*/ 	.word	0x00000020


	//----- nvinfo : EIATTR_FRAME_SIZE
	.align		4
.L_28:
        /*009c*/ 	.byte	0x04, 0x11
        /*009e*/ 	.short	(.L_30 - .L_29)
	.align		4
.L_29:
        /*00a0*/ 	.word	index@($__internal_5_$__cuda_sm3x_div_rn_noftz_f32_slowpath)
        /*00a4*/ 	.word	0x00000000


	//----- nvinfo : EIATTR_FRAME_SIZE
	.align		4
.L_30:
        /*00a8*/ 	.byte	0x04, 0x11
        /*00aa*/ 	.short	(.L_32 - .L_31)
	.align		4
.L_31:
        /*00ac*/ 	.word	index@(_Z16cudaMeanReal_absP6float2iiPf)
        /*00b0*/ 	.word	0x00000000


	//----- nvinfo : EIATTR_REGCOUNT
	.align		4
.L_32:
        /*00b4*/ 	.byte	0x04, 0x2f
        /*00b6*/ 	.short	(.L_34 - .L_33)
	.align		4
.L_33:
        /*00b8*/ 	.word	index@(_Z11cudaMeanImgP6float2iiPf)
        /*00bc*/ 	.word	0x00000020


	//----- nvinfo : EIATTR_FRAME_SIZE
	.align		4
.L_34:
        /*00c0*/ 	.byte	0x04, 0x11
        /*00c2*/ 	.short	(.L_36 - .L_35)
	.align		4
.L_35:
        /*00c4*/ 	.word	index@($__internal_4_$__cuda_sm3x_div_rn_noftz_f32_slowpath)
        /*00c8*/ 	.word	0x00000000


	//----- nvinfo : EIATTR_FRAME_SIZE
	.align		4
.L_36:
        /*00cc*/ 	.byte	0x04, 0x11
        /*00ce*/ 	.short	(.L_38 - .L_37)
	.align		4
.L_37:
        /*00d0*/ 	.word	index@(_Z11cudaMeanImgP6float2iiPf)
        /*00d4*/ 	.word	0x00000000


	//----- nvinfo : EIATTR_REGCOUNT
	.align		4
.L_38:
        /*00d8*/ 	.byte	0x04, 0x2f
        /*00da*/ 	.short	(.L_40 - .L_39)
	.align		4
.L_39:
        /*00dc*/ 	.word	index@(_Z8cudaMeanP6float2iiS0_)
        /*00e0*/ 	.word	0x00000020


	//----- nvinfo : EIATTR_FRAME_SIZE
	.align		4
.L_40:
        /*00e4*/ 	.byte	0x04, 0x11
        /*00e6*/ 	.short	(.L_42 - .L_41)
	.align		4
.L_41:
        /*00e8*/ 	.word	index@($__internal_3_$__cuda_sm3x_div_rn_noftz_f32_slowpath)
        /*00ec*/ 	.word	0x00000000


	//----- nvinfo : EIATTR_FRAME_SIZE
	.align		4
.L_42:
        /*00f0*/ 	.byte	0x04, 0x11
        /*00f2*/ 	.short	(.L_44 - .L_43)
	.align		4
.L_43:
        /*00f4*/ 	.word	index@(_Z8cudaMeanP6float2iiS0_)
        /*00f8*/ 	.word	0x00000000


	//----- nvinfo : EIATTR_REGCOUNT
	.align		4
.L_44:
        /*00fc*/ 	.byte	0x04, 0x2f
        /*00fe*/ 	.short	(.L_46 - .L_45)
	.align		4
.L_45:
        /*0100*/ 	.word	index@(_Z7cudaABSP6float2iiPf)
        /*0104*/ 	.word	0x0000000b


	//----- nvinfo : EIATTR_FRAME_SIZE
	.align		4
.L_46:
        /*0108*/ 	.byte	0x04, 0x11
        /*010a*/ 	.short	(.L_48 - .L_47)
	.align		4
.L_47:
        /*010c*/ 	.word	index@($__internal_2_$__cuda_sm20_sqrt_rn_f32_slowpath)
        /*0110*/ 	.word	0x00000000


	//----- nvinfo : EIATTR_FRAME_SIZE
	.align		4
.L_48:
        /*0114*/ 	.byte	0x04, 0x11
        /*0116*/ 	.short	(.L_50 - .L_49)
	.align		4
.L_49:
        /*0118*/ 	.word	index@(_Z7cudaABSP6float2iiPf)
        /*011c*/ 	.word	0x00000000


	//----- nvinfo : EIATTR_REGCOUNT
	.align		4
.L_50:
        /*0120*/ 	.byte	0x04, 0x2f
        /*0122*/ 	.short	(.L_52 - .L_51)
	.align		4
.L_51:
        /*0124*/ 	.word	index@(_Z10cudaDivideP6float2iiPf)
        /*0128*/ 	.word	0x00000014


	//----- nvinfo : EIATTR_FRAME_SIZE
	.align		4
.L_52:
        /*012c*/ 	.byte	0x04, 0x11
        /*012e*/ 	.short	(.L_54 - .L_53)
	.align		4
.L_53:
        /*0130*/ 	.word	index@($__internal_1_$__cuda_sm3x_div_rn_noftz_f32_slowpath)
        /*0134*/ 	.word	0x00000000


	//----- nvinfo : EIATTR_FRAME_SIZE
	.align		4
.L_54:
        /*0138*/ 	.byte	0x04, 0x11
        /*013a*/ 	.short	(.L_56 - .L_55)
	.align		4
.L_55:
        /*013c*/ 	.word	index@(_Z10cudaDivideP6float2iiPf)
        /*0140*/ 	.word	0x00000000


	//----- nvinfo : EIATTR_REGCOUNT
	.align		4
.L_56:
        /*0144*/ 	.byte	0x04, 0x2f
        /*0146*/ 	.short	(.L_58 - .L_57)
	.align		4
.L_57:
        /*0148*/ 	.word	index@(_Z12cudaMultiplyPfS_S_i)
        /*014c*/ 	.word	0x0000000c


	//----- nvinfo : EIATTR_FRAME_SIZE
	.align		4
.L_58:
        /*0150*/ 	.byte	0x04, 0x11
        /*0152*/ 	.short	(.L_60 - .L_59)
	.align		4
.L_59:
        /*0154*/ 	.word	index@(_Z12cudaMultiplyPfS_S_i)
        /*0158*/ 	.word	0x00000000


	//----- nvinfo : EIATTR_REGCOUNT
	.align		4
.L_60:
        /*015c*/ 	.byte	0x04, 0x2f
        /*015e*/ 	.short	(.L_62 - .L_61)
	.align		4
.L_61:
        /*0160*/ 	.word	index@(_Z16findMaxValKernelPfS_i)
        /*0164*/ 	.word	0x0000000a


	//----- nvinfo : EIATTR_FRAME_SIZE
	.align		4
.L_62:
        /*0168*/ 	.byte	0x04, 0x11
        /*016a*/ 	.short	(.L_64 - .L_63)
	.align		4
.L_63:
        /*016c*/ 	.word	index@(_Z16findMaxValKernelPfS_i)
        /*0170*/ 	.word	0x00000000


	//----- nvinfo : EIATTR_REGCOUNT
	.align		4
.L_64:
        /*0174*/ 	.byte	0x04, 0x2f
        /*0176*/ 	.short	(.L_66 - .L_65)
	.align		4
.L_65:
        /*0178*/ 	.word	index@(_Z13cudaNormalizePfiS_)
        /*017c*/ 	.word	0x00000010


	//----- nvinfo : EIATTR_FRAME_SIZE
	.align		4
.L_66:
        /*0180*/ 	.byte	0x04, 0x11
        /*0182*/ 	.short	(.L_68 - .L_67)
	.align		4
.L_67:
        /*0184*/ 	.word	index@($__internal_0_$__cuda_sm3x_div_rn_noftz_f32_slowpath)
        /*0188*/ 	.word	0x00000000


	//----- nvinfo : EIATTR_FRAME_SIZE
	.align		4
.L_68:
        /*018c*/ 	.byte	0x04, 0x11
        /*018e*/ 	.short	(.L_70 - .L_69)
	.align		4
.L_69:
        /*0190*/ 	.word	index@(_Z13cudaNormalizePfiS_)
        /*0194*/ 	.word	0x00000000


	//----- nvinfo : EIATTR_MIN_STACK_SIZE
	.align		4
.L_70:
        /*0198*/ 	.byte	0x04, 0x12
        /*019a*/ 	.short	(.L_72 - .L_71)
	.align		4
.L_71:
        /*019c*/ 	.word	index@(_Z13cudaNormalizePfiS_)
        /*01a0*/ 	.word	0x00000000


	//----- nvinfo : EIATTR_MIN_STACK_SIZE
	.align		4
.L_72:
        /*01a4*/ 	.byte	0x04, 0x12
        /*01a6*/ 	.short	(.L_74 - .L_73)
	.align		4
.L_73:
        /*01a8*/ 	.word	index@(_Z16findMaxValKernelPfS_i)
        /*01ac*/ 	.word	0x00000000


	//----- nvinfo : EIATTR_MIN_STACK_SIZE
	.align		4
.L_74:
        /*01b0*/ 	.byte	0x04, 0x12
        /*01b2*/ 	.short	(.L_76 - .L_75)
	.align		4
.L_75:
        /*01b4*/ 	.word	index@(_Z12cudaMultiplyPfS_S_i)
        /*01b8*/ 	.word	0x00000000


	//----- nvinfo : EIATTR_MIN_STACK_SIZE
	.align		4
.L_76:
        /*01bc*/ 	.byte	0x04, 0x12
        /*01be*/ 	.short	(.L_78 - .L_77)
	.align		4
.L_77:
        /*01c0*/ 	.word	index@(_Z10cudaDivideP6float2iiPf)
        /*01c4*/ 	.word	0x00000000


	//----- nvinfo : EIATTR_MIN_STACK_SIZE
	.align		4
.L_78:
        /*01c8*/ 	.byte	0x04, 0x12
        /*01ca*/ 	.short	(.L_80 - .L_79)
	.align		4
.L_79:
        /*01cc*/ 	.word	index@(_Z7cudaABSP6float2iiPf)
        /*01d0*/ 	.word	0x00000000


	//----- nvinfo : EIATTR_MIN_STACK_SIZE
	.align		4
.L_80:
        /*01d4*/ 	.byte	0x04, 0x12
        /*01d6*/ 	.short	(.L_82 - .L_81)
	.align		4
.L_81:
        /*01d8*/ 	.word	index@(_Z8cudaMeanP6float2iiS0_)
        /*01dc*/ 	.word	0x00000000


	//----- nvinfo : EIATTR_MIN_STACK_SIZE
	.align		4
.L_82:
        /*01e0*/ 	.byte	0x04, 0x12
        /*01e2*/ 	.short	(.L_84 - .L_83)
	.align		4
.L_83:
        /*01e4*/ 	.word	index@(_Z11cudaMeanImgP6float2iiPf)
        /*01e8*/ 	.word	0x00000000


	//----- nvinfo : EIATTR_MIN_STACK_SIZE
	.align		4
.L_84:
        /*01ec*/ 	.byte	0x04, 0x12
        /*01ee*/ 	.short	(.L_86 - .L_85)
	.align		4
.L_85:
        /*01f0*/ 	.word	index@(_Z16cudaMeanReal_absP6float2iiPf)
        /*01f4*/ 	.word	0x00000000


	//----- nvinfo : EIATTR_MIN_STACK_SIZE
	.align		4
.L_86:
        /*01f8*/ 	.byte	0x04, 0x12
        /*01fa*/ 	.short	(.L_88 - .L_87)
	.align		4
.L_87:
        /*01fc*/ 	.word	index@(_Z12cudaMeanRealP6float2iiPf)
        /*0200*/ 	.word	0x00000000


	//----- nvinfo : EIATTR_MIN_STACK_SIZE
	.align		4
.L_88:
        /*0204*/ 	.byte	0x04, 0x12
        /*0206*/ 	.short	(.L_90 - .L_89)
	.align		4
.L_89:
        /*0208*/ 	.word	index@(_Z7HilbertP6float2iii)
        /*020c*/ 	.word	0x00000000


	//----- nvinfo : EIATTR_MIN_STACK_SIZE
	.align		4
.L_90:
        /*0210*/ 	.byte	0x04, 0x12
        /*0212*/ 	.short	(.L_92 - .L_91)
	.align		4
.L_91:
        /*0214*/ 	.word	index@(_Z6DivideP6float2ii)
        /*0218*/ 	.word	0x00000000


	//----- nvinfo : EIATTR_MIN_STACK_SIZE
	.align		4
.L_92:
        /*021c*/ 	.byte	0x04, 0x12
        /*021e*/ 	.short	(.L_94 - .L_93)
	.align		4
.L_93:
        /*0220*/ 	.word	index@(_Z11Print_FloatPfi)
        /*0224*/ 	.word	0x00000008


	//----- nvinfo : EIATTR_MIN_STACK_SIZE
	.align		4
.L_94:
        /*0228*/ 	.byte	0x04, 0x12
        /*022a*/ 	.short	(.L_96 - .L_95)
	.align		4
.L_95:
        /*022c*/ 	.word	index@(_Z13Print_ComplexP6float2i)
        /*0230*/ 	.word	0x00000010
.L_96:


//--------------------- .nv.compat                --------------------------
	.section	.nv.compat,"",@"SHT_CUDA_COMPAT_INFO"
	.align	4
        /*0000*/ 	.byte	0x02, 0x09, 0x00, 0x00, 0x02, 0x02, 0x01, 0x00, 0x02, 0x05, 0x05, 0x00, 0x03, 0x07, 0x01, 0x01
        /*0010*/ 	.byte	0x02, 0x03, 0x00, 0x00, 0x02, 0x06, 0x01, 0x00, 0x04, 0x0b, 0x08, 0x00, 0x01, 0x00, 0x00, 0x00
        /*0020*/ 	.byte	0x00, 0x00, 0x00, 0x00


//--------------------- .nv.info._Z13cudaNormalizePfiS_ --------------------------
	.section	.nv.info._Z13cudaNormalizePfiS_,"",@"SHT_CUDA_INFO"
	.sectionflags	@""
	.align	4


	//----- nvinfo : EIATTR_CUDA_API_VERSION
	.align		4
        /*0000*/ 	.byte	0x04, 0x37
        /*0002*/ 	.short	(.L_98 - .L_97)
.L_97:
        /*0004*/ 	.word	0x00000082


	//----- nvinfo : EIATTR_KPARAM_INFO
	.align		4
.L_98:
        /*0008*/ 	.byte	0x04, 0x17
        /*000a*/ 	.short	(.L_100 - .L_99)
.L_99:
        /*000c*/ 	.word	0x00000000
        /*0010*/ 	.short	0x0002
        /*0012*/ 	.short	0x0010
        /*0014*/ 	.byte	0x00, 0xf5, 0x21, 0x00


	//----- nvinfo : EIATTR_KPARAM_INFO
	.align		4
.L_100:
        /*0018*/ 	.byte	0x04, 0x17
        /*001a*/ 	.short	(.L_102 - .L_101)
.L_101:
        /*001c*/ 	.word	0x00000000
        /*0020*/ 	.short	0x0001
        /*0022*/ 	.short	0x0008
        /*0024*/ 	.byte	0x00, 0xf0, 0x11, 0x00


	//----- nvinfo : EIATTR_KPARAM_INFO
	.align		4
.L_102:
        /*0028*/ 	.byte	0x04, 0x17
        /*002a*/ 	.short	(.L_104 - .L_103)
.L_103:
        /*002c*/ 	.word	0x00000000
        /*0030*/ 	.short	0x0000
        /*0032*/ 	.short	0x0000
        /*0034*/ 	.byte	0x00, 0xf5, 0x21, 0x00


	//----- nvinfo : EIATTR_SPARSE_MMA_MASK
	.align		4
.L_104:
        /*0038*/ 	.byte	0x03, 0x50
        /*003a*/ 	.short	0x0000


	//----- nvinfo : EIATTR_MAXREG_COUNT
	.align		4
        /*003c*/ 	.byte	0x03, 0x1b
        /*003e*/ 	.short	0x00ff


	//----- nvinfo : EIATTR_MERCURY_ISA_VERSION
	.align		4
        /*0040*/ 	.byte	0x03, 0x5f
        /*0042*/ 	.short	0x0101


	//----- nvinfo : EIATTR_VRC_CTA_INIT_COUNT
	.align		4
        /*0044*/ 	.byte	0x02, 0x4a
	.zero		1
	.zero		1


	//----- nvinfo : EIATTR_EXIT_INSTR_OFFSETS
	.align		4
        /*0048*/ 	.byte	0x04, 0x1c
        /*004a*/ 	.short	(.L_106 - .L_105)


	//   ....[0]....
.L_105:
        /*004c*/ 	.word	0x00000070


	//   ....[1]....
        /*0050*/ 	.word	0x000001c0


	//----- nvinfo : EIATTR_CRS_STACK_SIZE
	.align		4
.L_106:
        /*0054*/ 	.byte	0x04, 0x1e
        /*0056*/ 	.short	(.L_108 - .L_107)
.L_107:
        /*0058*/ 	.word	0x00000000


	//----- nvinfo : EIATTR_CBANK_PARAM_SIZE
	.align		4
.L_108:
        /*005c*/ 	.byte	0x03, 0x19
        /*005e*/ 	.short	0x0018


	//----- nvinfo : EIATTR_PARAM_CBANK
	.align		4
        /*0060*/ 	.byte	0x04, 0x0a
        /*0062*/ 	.short	(.L_110 - .L_109)
	.align		4
.L_109:
        /*0064*/ 	.word	index@(.nv.constant0._Z13cudaNormalizePfiS_)
        /*0068*/ 	.short	0x0380
        /*006a*/ 	.short	0x0018


	//----- nvinfo : EIATTR_SW_WAR
	.align		4
.L_110:
        /*006c*/ 	.byte	0x04, 0x36
        /*006e*/ 	.short	(.L_112 - .L_111)
.L_111:
        /*0070*/ 	.word	0x00000008
.L_112:


//--------------------- .nv.info._Z16findMaxValKernelPfS_i --------------------------
	.section	.nv.info._Z16findMaxValKernelPfS_i,"",@"SHT_CUDA_INFO"
	.sectionflags	@""
	.align	4


	//----- nvinfo : EIATTR_CUDA_API_VERSION
	.align		4
        /*0000*/ 	.byte	0x04, 0x37
        /*0002*/ 	.short	(.L_114 - .L_113)
.L_113:
        /*0004*/ 	.word	0x00000082


	//----- nvinfo : EIATTR_KPARAM_INFO
	.align		4
.L_114:
        /*0008*/ 	.byte	0x04, 0x17
        /*000a*/ 	.short	(.L_116 - .L_115)
.L_115:
        /*000c*/ 	.word	0x00000000
        /*0010*/ 	.short	0x0002
        /*0012*/ 	.short	0x0010
        /*0014*/ 	.byte	0x00, 0xf0, 0x11, 0x00


	//----- nvinfo : EIATTR_KPARAM_INFO
	.align		4
.L_116:
        /*0018*/ 	.byte	0x04, 0x17
        /*001a*/ 	.short	(.L_118 - .L_117)
.L_117:
        /*001c*/ 	.word	0x00000000
        /*0020*/ 	.short	0x0001
        /*0022*/ 	.short	0x0008
        /*0024*/ 	.byte	0x00, 0xf5, 0x21, 0x00


	//----- nvinfo : EIATTR_KPARAM_INFO
	.align		4
.L_118:
        /*0028*/ 	.byte	0x04, 0x17
        /*002a*/ 	.short	(.L_120 - .L_119)
.L_119:
        /*002c*/ 	.word	0x00000000
        /*0030*/ 	.short	0x0000
        /*0032*/ 	.short	0x0000
        /*0034*/ 	.byte	0x00, 0xf5, 0x21, 0x00


	//----- nvinfo : EIATTR_SPARSE_MMA_MASK
	.align		4
.L_120:
        /*0038*/ 	.byte	0x03, 0x50
        /*003a*/ 	.short	0x0000


	//----- nvinfo : EIATTR_MAXREG_COUNT
	.align		4
        /*003c*/ 	.byte	0x03, 0x1b
        /*003e*/ 	.short	0x00ff


	//----- nvinfo : EIATTR_MERCURY_ISA_VERSION
	.align		4
        /*0040*/ 	.byte	0x03, 0x5f
        /*0042*/ 	.short	0x0101


	//----- nvinfo : EIATTR_VRC_CTA_INIT_COUNT
	.align		4
        /*0044*/ 	.byte	0x02, 0x4a
	.zero		1
	.zero		1


	//----- nvinfo : EIATTR_EXIT_INSTR_OFFSETS
	.align		4
        /*0048*/ 	.byte	0x04, 0x1c
        /*004a*/ 	.short	(.L_122 - .L_121)


	//   ....[0]....
.L_121:
        /*004c*/ 	.word	0x00000070


	//   ....[1]....
        /*0050*/ 	.word	0x00000140


	//----- nvinfo : EIATTR_CRS_STACK_SIZE
	.align		4
.L_122:
        /*0054*/ 	.byte	0x04, 0x1e
        /*0056*/ 	.short	(.L_124 - .L_123)
.L_123:
        /*0058*/ 	.word	0x00000000


	//----- nvinfo : EIATTR_CBANK_PARAM_SIZE
	.align		4
.L_124:
        /*005c*/ 	.byte	0x03, 0x19
        /*005e*/ 	.short	0x0014


	//----- nvinfo : EIATTR_PARAM_CBANK
	.align		4
        /*0060*/ 	.byte	0x04, 0x0a
        /*0062*/ 	.short	(.L_126 - .L_125)
	.align		4
.L_125:
        /*0064*/ 	.word	index@(.nv.constant0._Z16findMaxValKernelPfS_i)
        /*0068*/ 	.short	0x0380
        /*006a*/ 	.short	0x0014


	//----- nvinfo : EIATTR_SW_WAR
	.align		4
.L_126:
        /*006c*/ 	.byte	0x04, 0x36
        /*006e*/ 	.short	(.L_128 - .L_127)
.L_127:
        /*0070*/ 	.word	0x00000008
.L_128:


//--------------------- .nv.info._Z12cudaMultiplyPfS_S_i --------------------------
	.section	.nv.info._Z12cudaMultiplyPfS_S_i,"",@"SHT_CUDA_INFO"
	.sectionflags	@""
	.align	4


	//----- nvinfo : EIATTR_CUDA_API_VERSION
	.align		4
        /*0000*/ 	.byte	0x04, 0x37
        /*0002*/ 	.short	(.L_130 - .L_129)
.L_129:
        /*0004*/ 	.word	0x00000082


	//----- nvinfo : EIATTR_KPARAM_INFO
	.align		4
.L_130:
        /*0008*/ 	.byte	0x04, 0x17
        /*000a*/ 	.short	(.L_132 - .L_131)
.L_131:
        /*000c*/ 	.word	0x00000000
        /*0010*/ 	.short	0x0003
        /*0012*/ 	.short	0x0018
        /*0014*/ 	.byte	0x00, 0xf0, 0x11, 0x00


	//----- nvinfo : EIATTR_KPARAM_INFO
	.align		4
.L_132:
        /*0018*/ 	.byte	0x04, 0x17
        /*001a*/ 	.short	(.L_134 - .L_133)
.L_133:
        /*001c*/ 	.word	0x00000000
        /*0020*/ 	.short	0x0002
        /*0022*/ 	.short	0x0010
        /*0024*/ 	.byte	0x00, 0xf5, 0x21, 0x00


	//----- nvinfo : EIATTR_KPARAM_INFO
	.align		4
.L_134:
        /*0028*/ 	.byte	0x04, 0x17
        /*002a*/ 	.short	(.L_136 - .L_135)
.L_135:
        /*002c*/ 	.word	0x00000000
        /*0030*/ 	.short	0x0001
        /*0032*/ 	.short	0x0008
        /*0034*/ 	.byte	0x00, 0xf5, 0x21, 0x00


	//----- nvinfo : EIATTR_KPARAM_INFO
	.align		4
.L_136:
        /*0038*/ 	.byte	0x04, 0x17
        /*003a*/ 	.short	(.L_138 - .L_137)
.L_137:
        /*003c*/ 	.word	0x00000000
        /*0040*/ 	.short	0x0000
        /*0042*/ 	.short	0x0000
        /*0044*/ 	.byte	0x00, 0xf5, 0x21, 0x00


	//----- nvinfo : EIATTR_SPARSE_MMA_MASK
	.align		4
.L_138:
        /*0048*/ 	.byte	0x03, 0x50
        /*004a*/ 	.short	0x0000


	//----- nvinfo : EIATTR_MAXREG_COUNT
	.align		4
        /*004c*/ 	.byte	0x03, 0x1b
        /*004e*/ 	.short	0x00ff


	//----- nvinfo : EIATTR_MERCURY_ISA_VERSION
	.align		4
        /*0050*/ 	.byte	0x03, 0x5f
        /*0052*/ 	.short	0x0101


	//----- nvinfo : EIATTR_VRC_CTA_INIT_COUNT
	.align		4
        /*0054*/ 	.byte	0x02, 0x4a
	.zero		1
	.zero		1


	//----- nvinfo : EIATTR_EXIT_INSTR_OFFSETS
	.align		4
        /*0058*/ 	.byte	0x04, 0x1c
        /*005a*/ 	.short	(.L_140 - .L_139)


	//   ....[0]....
.L_139:
        /*005c*/ 	.word	0x00000070


	//   ....[1]....
        /*0060*/ 	.word	0x00000130


	//----- nvinfo : EIATTR_CBANK_PARAM_SIZE
	.align		4
.L_140:
        /*0064*/ 	.byte	0x03, 0x19
        /*0066*/ 	.short	0x001c


	//----- nvinfo : EIATTR_PARAM_CBANK
	.align		4
        /*0068*/ 	.byte	0x04, 0x0a
        /*006a*/ 	.short	(.L_142 - .L_141)
	.align		4
.L_141:
        /*006c*/ 	.word	index@(.nv.constant0._Z12cudaMultiplyPfS_S_i)
        /*0070*/ 	.short	0x0380
        /*0072*/ 	.short	0x001c


	//----- nvinfo : EIATTR_SW_WAR
	.align		4
.L_142:
        /*0074*/ 	.byte	0x04, 0x36
        /*0076*/ 	.short	(.L_144 - .L_143)
.L_143:
        /*0078*/ 	.word	0x00000008
.L_144:


//--------------------- .nv.info._Z10cudaDivideP6float2iiPf --------------------------
	.section	.nv.info._Z10cudaDivideP6float2iiPf,"",@"SHT_CUDA_INFO"
	.sectionflags	@""
	.align	4


	//----- nvinfo : EIATTR_CUDA_API_VERSION
	.align		4
        /*0000*/ 	.byte	0x04, 0x37
        /*0002*/ 	.short	(.L_146 - .L_145)
.L_145:
        /*0004*/ 	.word	0x00000082


	//----- nvinfo : EIATTR_KPARAM_INFO
	.align		4
.L_146:
        /*0008*/ 	.byte	0x04, 0x17
        /*000a*/ 	.short	(.L_148 - .L_147)
.L_147:
        /*000c*/ 	.word	0x00000000
        /*0010*/ 	.short	0x0003
        /*0012*/ 	.short	0x0010
        /*0014*/ 	.byte	0x00, 0xf5, 0x21, 0x00


	//----- nvinfo : EIATTR_KPARAM_INFO
	.align		4
.L_148:
        /*0018*/ 	.byte	0x04, 0x17
        /*001a*/ 	.short	(.L_150 - .L_149)
.L_149:
        /*001c*/ 	.word	0x00000000
        /*0020*/ 	.short	0x0002
        /*0022*/ 	.short	0x000c
        /*0024*/ 	.byte	0x00, 0xf0, 0x11, 0x00


	//----- nvinfo : EIATTR_KPARAM_INFO
	.align		4
.L_150:
        /*0028*/ 	.byte	0x04, 0x17
        /*002a*/ 	.short	(.L_152 - .L_151)
.L_151:
        /*002c*/ 	.word	0x00000000
        /*0030*/ 	.short	0x0001
        /*0032*/ 	.short	0x0008
        /*0034*/ 	.byte	0x00, 0xf0, 0x11, 0x00


	//----- nvinfo : EIATTR_KPARAM_INFO
	.align		4
.L_152:
        /*0038*/ 	.byte	0x04, 0x17
        /*003a*/ 	.short	(.L_154 - .L_153)
.L_153:
        /*003c*/ 	.word	0x00000000
        /*0040*/ 	.short	0x0000
        /*0042*/ 	.short	0x0000
        /*0044*/ 	.byte	0x00, 0xf5, 0x21, 0x00


	//----- nvinfo : EIATTR_SPARSE_MMA_MASK
	.align		4
.L_154:
        /*0048*/ 	.byte	0x03, 0x50
        /*004a*/ 	.short	0x0000


	//----- nvinfo : EIATTR_MAXREG_COUNT
	.align		4
        /*004c*/ 	.byte	0x03, 0x1b
        /*004e*/ 	.short	0x00ff


	//----- nvinfo : EIATTR_MERCURY_ISA_VERSION
	.align		4
        /*0050*/ 	.byte	0x03, 0x5f
        /*0052*/ 	.short	0x0101


	//----- nvinfo : EIATTR_VRC_CTA_INIT_COUNT
	.align		4
        /*0054*/ 	.byte	0x02, 0x4a
	.zero		1
	.zero		1


	//----- nvinfo : EIATTR_EXIT_INSTR_OFFSETS
	.align		4
        /*0058*/ 	.byte	0x04, 0x1c
        /*005a*/ 	.short	(.L_156 - .L_155)


	//   ....[0]....
.L_155:
        /*005c*/ 	.word	0x00000080


	//   ....[1]....
        /*0060*/ 	.word	0x000002e0


	//----- nvinfo : EIATTR_CRS_STACK_SIZE
	.align		4
.L_156:
        /*0064*/ 	.byte	0x04, 0x1e
        /*0066*/ 	.short	(.L_158 - .L_157)
.L_157:
        /*0068*/ 	.word	0x00000000


	//----- nvinfo : EIATTR_CBANK_PARAM_SIZE
	.align		4
.L_158:
        /*006c*/ 	.byte	0x03, 0x19
        /*006e*/ 	.short	0x0018


	//----- nvinfo : EIATTR_PARAM_CBANK
	.align		4
        /*0070*/ 	.byte	0x04, 0x0a
        /*0072*/ 	.short	(.L_160 - .L_159)
	.align		4
.L_159:
        /*0074*/ 	.word	index@(.nv.constant0._Z10cudaDivideP6float2iiPf)
        /*0078*/ 	.short	0x0380
        /*007a*/ 	.short	0x0018


	//----- nvinfo : EIATTR_SW_WAR
	.align		4
.L_160:
        /*007c*/ 	.byte	0x04, 0x36
        /*007e*/ 	.short	(.L_162 - .L_161)
.L_161:
        /*0080*/ 	.word	0x00000008
.L_162:


//--------------------- .nv.info._Z7cudaABSP6float2iiPf --------------------------
	.section	.nv.info._Z7cudaABSP6float2iiPf,"",@"SHT_CUDA_INFO"
	.sectionflags	@""
	.align	4


	//----- nvinfo : EIATTR_CUDA_API_VERSION
	.align		4
        /*0000*/ 	.byte	0x04, 0x37
        /*0002*/ 	.short	(.L_164 - .L_163)
.L_163:
        /*0004*/ 	.word	0x00000082


	//----- nvinfo : EIATTR_KPARAM_INFO
	.align		4
.L_164:
        /*0008*/ 	.byte	0x04, 0x17
        /*000a*/ 	.short	(.L_166 - .L_165)
.L_165:
        /*000c*/ 	.word	0x00000000
        /*0010*/ 	.short	0x0003
        /*0012*/ 	.short	0x0010
        /*0014*/ 	.byte	0x00, 0xf5, 0x21, 0x00


	//----- nvinfo : EIATTR_KPARAM_INFO
	.align		4
.L_166:
        /*0018*/ 	.byte	0x04, 0x17
        /*001a*/ 	.short	(.L_168 - .L_167)
.L_167:
        /*001c*/ 	.word	0x00000000
        /*0020*/ 	.short	0x0002
        /*0022*/ 	.short	0x000c
        /*0024*/ 	.byte	0x00, 0xf0, 0x11, 0x00


	//----- nvinfo : EIATTR_KPARAM_INFO
	.align		4
.L_168:
        /*0028*/ 	.byte	0x04, 0x17
        /*002a*/ 	.short	(.L_170 - .L_169)
.L_169:
        /*002c*/ 	.word	0x00000000
        /*0030*/ 	.short	0x0001
        /*0032*/ 	.short	0x0008
        /*0034*/ 	.byte	0x00, 0xf0, 0x11, 0x00


	//----- nvinfo : EIATTR_KPARAM_INFO
	.align		4
.L_170:
        /*0038*/ 	.byte	0x04, 0x17
        /*003a*/ 	.short	(.L_172 - .L_171)
.L_171:
        /*003c*/ 	.word	0x00000000
        /*0040*/ 	.short	0x0000
        /*0042*/ 	.short	0x0000
        /*0044*/ 	.byte	0x00, 0xf5, 0x21, 0x00


	//----- nvinfo : EIATTR_SPARSE_MMA_MASK
	.align		4
.L_172:
        /*0048*/ 	.byte	0x03, 0x50
        /*004a*/ 	.short	0x0000


	//----- nvinfo : EIATTR_MAXREG_COUNT
	.align		4
        /*004c*/ 	.byte	0x03, 0x1b
        /*004e*/ 	.short	0x00ff


	//----- nvinfo : EIATTR_MERCURY_ISA_VERSION
	.align		4
        /*0050*/ 	.byte	0x03, 0x5f
        /*0052*/ 	.short	0x0101


	//----- nvinfo : EIATTR_VRC_CTA_INIT_COUNT
	.align		4
        /*0054*/ 	.byte	0x02, 0x4a
	.zero		1
	.zero		1


	//----- nvinfo : EIATTR_EXIT_INSTR_OFFSETS
	.align		4
        /*0058*/ 	.byte	0x04, 0x1c
        /*005a*/ 	.short	(.L_174 - .L_173)


	//   ....[0]....
.L_173:
        /*005c*/ 	.word	0x00000080


	//   ....[1]....
        /*0060*/ 	.word	0x00000200


	//----- nvinfo : EIATTR_CRS_STACK_SIZE
	.align		4
.L_174:
        /*0064*/ 	.byte	0x04, 0x1e
        /*0066*/ 	.short	(.L_176 - .L_175)
.L_175:
        /*0068*/ 	.word	0x00000000


	//----- nvinfo : EIATTR_CBANK_PARAM_SIZE
	.align		4
.L_176:
        /*006c*/ 	.byte	0x03, 0x19
        /*006e*/ 	.short	0x0018


	//----- nvinfo : EIATTR_PARAM_CBANK
	.align		4
        /*0070*/ 	.byte	0x04, 0x0a
        /*0072*/ 	.short	(.L_178 - .L_177)
	.align		4
.L_177:
        /*0074*/ 	.word	index@(.nv.constant0._Z7cudaABSP6float2iiPf)
        /*0078*/ 	.short	0x0380
        /*007a*/ 	.short	0x0018


	//----- nvinfo : EIATTR_SW_WAR
	.align		4
.L_178:
        /*007c*/ 	.byte	0x04, 0x36
        /*007e*/ 	.short	(.L_180 - .L_179)
.L_179:
        /*0080*/ 	.word	0x00000008
.L_180:


//--------------------- .nv.info._Z8cudaMeanP6float2iiS0_ --------------------------
	.section	.nv.info._Z8cudaMeanP6float2iiS0_,"",@"SHT_CUDA_INFO"
	.sectionflags	@""
	.align	4


	//----- nvinfo : EIATTR_CUDA_API_VERSION
	.align		4
        /*0000*/ 	.byte	0x04, 0x37
        /*0002*/ 	.short	(.L_182 - .L_181)
.L_181:
        /*0004*/ 	.word	0x00000082


	//----- nvinfo : EIATTR_KPARAM_INFO
	.align		4
.L_182:
        /*0008*/ 	.byte	0x04, 0x17
        /*000a*/ 	.short	(.L_184 - .L_183)
.L_183:
        /*000c*/ 	.word	0x00000000
        /*0010*/ 	.short	0x0003
        /*0012*/ 	.short	0x0010
        /*0014*/ 	.byte	0x00, 0xf5, 0x21, 0x00


	//----- nvinfo : EIATTR_KPARAM_INFO
	.align		4
.L_184:
        /*0018*/ 	.byte	0x04, 0x17
        /*001a*/ 	.short	(.L_186 - .L_185)
.L_185:
        /*001c*/ 	.word	0x00000000
        /*0020*/ 	.short	0x0002
        /*0022*/ 	.short	0x000c
        /*0024*/ 	.byte	0x00, 0xf0, 0x11, 0x00


	//----- nvinfo : EIATTR_KPARAM_INFO
	.align		4
.L_186:
        /*0028*/ 	.byte	0x04, 0x17
        /*002a*/ 	.short	(.L_188 - .L_187)
.L_187:
        /*002c*/ 	.word	0x00000000
        /*0030*/ 	.short	0x0001
        /*0032*/ 	.short	0x0008
        /*0034*/ 	.byte	0x00, 0xf0, 0x11, 0x00


	//----- nvinfo : EIATTR_KPARAM_INFO
	.align		4
.L_188:
        /*0038*/ 	.byte	0x04, 0x17
        /*003a*/ 	.short	(.L_190 - .L_189)
.L_189:
        /*003c*/ 	.word	0x00000000
        /*0040*/ 	.short	0x0000
        /*0042*/ 	.short	0x0000
        /*0044*/ 	.byte	0x00, 0xf5, 0x21, 0x00


	//----- nvinfo : EIATTR_SPARSE_MMA_MASK
	.align		4
.L_190:
        /*0048*/ 	.byte	0x03, 0x50
        /*004a*/ 	.short	0x0000


	//----- nvinfo : EIATTR_MAXREG_COUNT
	.align		4
        /*004c*/ 	.byte	0x03, 0x1b
        /*004e*/ 	.short	0x00ff


	//----- nvinfo : EIATTR_MERCURY_ISA_VERSION
	.align		4
        /*0050*/ 	.byte	0x03, 0x5f
        /*0052*/ 	.short	0x0101


	//----- nvinfo : EIATTR_VRC_CTA_INIT_COUNT
	.align		4
        /*0054*/ 	.byte	0x02, 0x4a
	.zero		1
	.zero		1


	//----- nvinfo : EIATTR_EXIT_INSTR_OFFSETS
	.align		4
        /*0058*/ 	.byte	0x04, 0x1c
        /*005a*/ 	.short	(.L_192 - .L_191)


	//   ....[0]....
.L_191:
        /*005c*/ 	.word	0x00000070


	//   ....[1]....
        /*0060*/ 	.word	0x00000cc0


	//----- nvinfo : EIATTR_CRS_STACK_SIZE
	.align		4
.L_192:
        /*0064*/ 	.byte	0x04, 0x1e
        /*0066*/ 	.short	(.L_194 - .L_193)
.L_193:
        /*0068*/ 	.word	0x00000000


	//----- nvinfo : EIATTR_CBANK_PARAM_SIZE
	.align		4
.L_194:
        /*006c*/ 	.byte	0x03, 0x19
        /*006e*/ 	.short	0x0018


	//----- nvinfo : EIATTR_PARAM_CBANK
	.align		4
        /*0070*/ 	.byte	0x04, 0x0a
        /*0072*/ 	.short	(.L_196 - .L_195)
	.align		4
.L_195:
        /*0074*/ 	.word	index@(.nv.constant0._Z8cudaMeanP6float2iiS0_)
        /*0078*/ 	.short	0x0380
        /*007a*/ 	.short	0x0018


	//----- nvinfo : EIATTR_SW_WAR
	.align		4
.L_196:
        /*007c*/ 	.byte	0x04, 0x36
        /*007e*/ 	.short	(.L_198 - .L_197)
.L_197:
        /*0080*/ 	.word	0x00000008
.L_198:


//--------------------- .nv.info._Z11cudaMeanImgP6float2iiPf --------------------------
	.section	.nv.info._Z11cudaMeanImgP6float2iiPf,"",@"SHT_CUDA_INFO"
	.sectionflags	@""
	.align	4


	//----- nvinfo : EIATTR_CUDA_API_VERSION
	.align		4
        /*0000*/ 	.byte	0x04, 0x37
        /*0002*/ 	.short	(.L_200 - .L_199)
.L_199:
        /*0004*/ 	.word	0x00000082


	//----- nvinfo : EIATTR_KPARAM_INFO
	.align		4
.L_200:
        /*0008*/ 	.byte	0x04, 0x17
        /*000a*/ 	.short	(.L_202 - .L_201)
.L_201:
        /*000c*/ 	.word	0x00000000
        /*0010*/ 	.short	0x0003
        /*0012*/ 	.short	0x0010
        /*0014*/ 	.byte	0x00, 0xf5, 0x21, 0x00


	//----- nvinfo : EIATTR_KPARAM_INFO
	.align		4
.L_202:
        /*0018*/ 	.byte	0x04, 0x17
        /*001a*/ 	.short	(.L_204 - .L_203)
.L_203:
        /*001c*/ 	.word	0x00000000
        /*0020*/ 	.short	0x0002
        /*0022*/ 	.short	0x000c
        /*0024*/ 	.byte	0x00, 0xf0, 0x11, 0x00


	//----- nvinfo : EIATTR_KPARAM_INFO
	.align		4
.L_204:
        /*0028*/ 	.byte	0x04, 0x17
        /*002a*/ 	.short	(.L_206 - .L_205)
.L_205:
        /*002c*/ 	.word	0x00000000
        /*0030*/ 	.short	0x0001
        /*0032*/ 	.short	0x0008
        /*0034*/ 	.byte	0x00, 0xf0, 0x11, 0x00


	//----- nvinfo : EIATTR_KPARAM_INFO
	.align		4
.L_206:
        /*0038*/ 	.byte	0x04, 0x17
        /*003a*/ 	.short	(.L_208 - .L_207)
.L_207:
        /*003c*/ 	.word	0x00000000
        /*0040*/ 	.short	0x0000
        /*0042*/ 	.short	0x0000
        /*0044*/ 	.byte	0x00, 0xf5, 0x21, 0x00


	//----- nvinfo : EIATTR_SPARSE_MMA_MASK
	.align		4
.L_208:
        /*0048*/ 	.byte	0x03, 0x50
        /*004a*/ 	.short	0x0000


	//----- nvinfo : EIATTR_MAXREG_COUNT
	.align		4
        /*004c*/ 	.byte	0x03, 0x1b
        /*004e*/ 	.short	0x00ff


	//----- nvinfo : EIATTR_MERCURY_ISA_VERSION
	.align		4
        /*0050*/ 	.byte	0x03, 0x5f
        /*0052*/ 	.short	0x0101


	//----- nvinfo : EIATTR_VRC_CTA_INIT_COUNT
	.align		4
        /*0054*/ 	.byte	0x02, 0x4a
	.zero		1
	.zero		1


	//----- nvinfo : EIATTR_EXIT_INSTR_OFFSETS
	.align		4
        /*0058*/ 	.byte	0x04, 0x1c
        /*005a*/ 	.short	(.L_210 - .L_209)


	//   ....[0]....
.L_209:
        /*005c*/ 	.word	0x00000070


	//   ....[1]....
        /*0060*/ 	.word	0x000009d0


	//----- nvinfo : EIATTR_CRS_STACK_SIZE
	.align		4
.L_210:
        /*0064*/ 	.byte	0x04, 0x1e
        /*0066*/ 	.short	(.L_212 - .L_211)
.L_211:
        /*0068*/ 	.word	0x00000000


	//----- nvinfo : EIATTR_CBANK_PARAM_SIZE
	.align		4
.L_212:
        /*006c*/ 	.byte	0x03, 0x19
        /*006e*/ 	.short	0x0018


	//----- nvinfo : EIATTR_PARAM_CBANK
	.align		4
        /*0070*/ 	.byte	0x04, 0x0a
        /*0072*/ 	.short	(.L_214 - .L_213)
	.align		4
.L_213:
        /*0074*/ 	.word	index@(.nv.constant0._Z11cudaMeanImgP6float2iiPf)
        /*0078*/ 	.short	0x0380
        /*007a*/ 	.short	0x0018


	//----- nvinfo : EIATTR_SW_WAR
	.align		4
.L_214:
        /*007c*/ 	.byte	0x04, 0x36
        /*007e*/ 	.short	(.L_216 - .L_215)
.L_215:
        /*0080*/ 	.word	0x00000008
.L_216:


//--------------------- .nv.info._Z16cudaMeanReal_absP6float2iiPf --------------------------
	.section	.nv.info._Z16cudaMeanReal_absP6float2iiPf,"",@"SHT_CUDA_INFO"
	.sectionflags	@""
	.align	4


	//----- nvinfo : EIATTR_CUDA_API_VERSION
	.align		4
        /*0000*/ 	.byte	0x04, 0x37
        /*0002*/ 	.short	(.L_218 - .L_217)
.L_217:
        /*0004*/ 	.word	0x00000082


	//----- nvinfo : EIATTR_KPARAM_INFO
	.align		4
.L_218:
        /*0008*/ 	.byte	0x04, 0x17
        /*000a*/ 	.short	(.L_220 - .L_219)
.L_219:
        /*000c*/ 	.word	0x00000000
        /*0010*/ 	.short	0x0003
        /*0012*/ 	.short	0x0010
        /*0014*/ 	.byte	0x00, 0xf5, 0x21, 0x00


	//----- nvinfo : EIATTR_KPARAM_INFO
	.align		4
.L_220:
        /*0018*/ 	.byte	0x04, 0x17
        /*001a*/ 	.short	(.L_222 - .L_221)
.L_221:
        /*001c*/ 	.word	0x00000000
        /*0020*/ 	.short	0x0002
        /*0022*/ 	.short	0x000c
        /*0024*/ 	.byte	0x00, 0xf0, 0x11, 0x00


	//----- nvinfo : EIATTR_KPARAM_INFO
	.align		4
.L_222:
        /*0028*/ 	.byte	0x04, 0x17
        /*002a*/ 	.short	(.L_224 - .L_223)
.L_223:
        /*002c*/ 	.word	0x00000000
        /*0030*/ 	.short	0x0001
        /*0032*/ 	.short	0x0008
        /*0034*/ 	.byte	0x00, 0xf0, 0x11, 0x00


	//----- nvinfo : EIATTR_KPARAM_INFO
	.align		4
.L_224:
        /*0038*/ 	.byte	0x04, 0x17
        /*003a*/ 	.short	(.L_226 - .L_225)
.L_225:
        /*003c*/ 	.word	0x00000000
        /*0040*/ 	.short	0x0000
        /*0042*/ 	.short	0x0000
        /*0044*/ 	.byte	0x00, 0xf5, 0x21, 0x00


	//----- nvinfo : EIATTR_SPARSE_MMA_MASK
	.align		4
.L_226:
        /*0048*/ 	.byte	0x03, 0x50
        /*004a*/ 	.short	0x0000


	//----- nvinfo : EIATTR_MAXREG_COUNT
	.align		4
        /*004c*/ 	.byte	0x03, 0x1b
        /*004e*/ 	.short	0x00ff


	//----- nvinfo : EIATTR_MERCURY_ISA_VERSION
	.align		4
        /*0050*/ 	.byte	0x03, 0x5f
        /*0052*/ 	.short	0x0101


	//----- nvinfo : EIATTR_VRC_CTA_INIT_COUNT
	.align		4
        /*0054*/ 	.byte	0x02, 0x4a
	.zero		1
	.zero		1


	//----- nvinfo : EIATTR_EXIT_INSTR_OFFSETS
	.align		4
        /*0058*/ 	.byte	0x04, 0x1c
        /*005a*/ 	.short	(.L_228 - .L_227)


	//   ....[0]....
.L_227:
        /*005c*/ 	.word	0x00000070


	//   ....[1]....
        /*0060*/ 	.word	0x000009d0


	//----- nvinfo : EIATTR_CRS_STACK_SIZE
	.align		4
.L_228:
        /*0064*/ 	.byte	0x04, 0x1e
        /*0066*/ 	.short	(.L_230 - .L_229)
.L_229:
        /*0068*/ 	.word	0x00000000


	//----- nvinfo : EIATTR_CBANK_PARAM_SIZE
	.align		4
.L_230:
        /*006c*/ 	.byte	0x03, 0x19
        /*006e*/ 	.short	0x0018


	//----- nvinfo : EIATTR_PARAM_CBANK
	.align		4
        /*0070*/ 	.byte	0x04, 0x0a
        /*0072*/ 	.short	(.L_232 - .L_231)
	.align		4
.L_231:
        /*0074*/ 	.word	index@(.nv.constant0._Z16cudaMeanReal_absP6float2iiPf)
        /*0078*/ 	.short	0x0380
        /*007a*/ 	.short	0x0018


	//----- nvinfo : EIATTR_SW_WAR
	.align		4
.L_232:
        /*007c*/ 	.byte	0x04, 0x36
        /*007e*/ 	.short	(.L_234 - .L_233)
.L_233:
        /*0080*/ 	.word	0x00000008
.L_234:


//--------------------- .nv.info._Z12cudaMeanRealP6float2iiPf --------------------------
	.section	.nv.info._Z12cudaMeanRealP6float2iiPf,"",@"SHT_CUDA_INFO"
	.sectionflags	@""
	.align	4


	//----- nvinfo : EIATTR_CUDA_API_VERSION
	.align		4
        /*0000*/ 	.byte	0x04, 0x37
        /*0002*/ 	.short	(.L_236 - .L_235)
.L_235:
        /*0004*/ 	.word	0x00000082


	//----- nvinfo : EIATTR_KPARAM_INFO
	.align		4
.L_236:
        /*0008*/ 	.byte	0x04, 0x17
        /*000a*/ 	.short	(.L_238 - .L_237)
.L_237:
        /*000c*/ 	.word	0x00000000
        /*0010*/ 	.short	0x0003
        /*0012*/ 	.short	0x0010
        /*0014*/ 	.byte	0x00, 0xf5, 0x21, 0x00


	//----- nvinfo : EIATTR_KPARAM_INFO
	.align		4
.L_238:
        /*0018*/ 	.byte	0x04, 0x17
        /*001a*/ 	.short	(.L_240 - .L_239)
.L_239:
        /*001c*/ 	.word	0x00000000
        /*0020*/ 	.short	0x0002
        /*0022*/ 	.short	0x000c
        /*0024*/ 	.byte	0x00, 0xf0, 0x11, 0x00


	//----- nvinfo : EIATTR_KPARAM_INFO
	.align		4
.L_240:
        /*0028*/ 	.byte	0x04, 0x17
        /*002a*/ 	.short	(.L_242 - .L_241)
.L_241:
        /*002c*/ 	.word	0x00000000
        /*0030*/ 	.short	0x0001
        /*0032*/ 	.short	0x0008
        /*0034*/ 	.byte	0x00, 0xf0, 0x11, 0x00


	//----- nvinfo : EIATTR_KPARAM_INFO
	.align		4
.L_242:
        /*0038*/ 	.byte	0x04, 0x17
        /*003a*/ 	.short	(.L_244 - .L_243)
.L_243:
        /*003c*/ 	.word	0x00000000
        /*0040*/ 	.short	0x0000
        /*0042*/ 	.short	0x0000
        /*0044*/ 	.byte	0x00, 0xf5, 0x21, 0x00


	//----- nvinfo : EIATTR_SPARSE_MMA_MASK
	.align		4
.L_244:
        /*0048*/ 	.byte	0x03, 0x50
        /*004a*/ 	.short	0x0000


	//----- nvinfo : EIATTR_MAXREG_COUNT
	.align		4
        /*004c*/ 	.byte	0x03, 0x1b
        /*004e*/ 	.short	0x00ff


	//----- nvinfo : EIATTR_MERCURY_ISA_VERSION
	.align		4
        /*0050*/ 	.byte	0x03, 0x5f
        /*0052*/ 	.short	0x0101


	//----- nvinfo : EIATTR_VRC_CTA_INIT_COUNT
	.align		4
        /*0054*/ 	.byte	0x02, 0x4a
	.zero		1
	.zero		1


	//----- nvinfo : EIATTR_EXIT_INSTR_OFFSETS
	.align		4
        /*0058*/ 	.byte	0x04, 0x1c
        /*005a*/ 	.short	(.L_246 - .L_245)


	//   ....[0]....
.L_245:
        /*005c*/ 	.word	0x00000070


	//   ....[1]....
        /*0060*/ 	.word	0x000009d0


	//----- nvinfo : EIATTR_CRS_STACK_SIZE
	.align		4
.L_246:
        /*0064*/ 	.byte	0x04, 0x1e
        /*0066*/ 	.short	(.L_248 - .L_247)
.L_247:
        /*0068*/ 	.word	0x00000000


	//----- nvinfo : EIATTR_CBANK_PARAM_SIZE
	.align		4
.L_248:
        /*006c*/ 	.byte	0x03, 0x19
        /*006e*/ 	.short	0x0018


	//----- nvinfo : EIATTR_PARAM_CBANK
	.align		4
        /*0070*/ 	.byte	0x04, 0x0a
        /*0072*/ 	.short	(.L_250 - .L_249)
	.align		4
.L_249:
        /*0074*/ 	.word	index@(.nv.constant0._Z12cudaMeanRealP6float2iiPf)
        /*0078*/ 	.short	0x0380
        /*007a*/ 	.short	0x0018


	//----- nvinfo : EIATTR_SW_WAR
	.align		4
.L_250:
        /*007c*/ 	.byte	0x04, 0x36
        /*007e*/ 	.short	(.L_252 - .L_251)
.L_251:
        /*0080*/ 	.word	0x00000008
.L_252:


//--------------------- .nv.info._Z7HilbertP6float2iii --------------------------
	.section	.nv.info._Z7HilbertP6float2iii,"",@"SHT_CUDA_INFO"
	.sectionflags	@""
	.align	4


	//----- nvinfo : EIATTR_CUDA_API_VERSION
	.align		4
        /*0000*/ 	.byte	0x04, 0x37
        /*0002*/ 	.short	(.L_254 - .L_253)
.L_253:
        /*0004*/ 	.word	0x00000082


	//----- nvinfo : EIATTR_KPARAM_INFO
	.align		4
.L_254:
        /*0008*/ 	.byte	0x04, 0x17
        /*000a*/ 	.short	(.L_256 - .L_255)
.L_255:
        /*000c*/ 	.word	0x00000000
        /*0010*/ 	.short	0x0003
        /*0012*/ 	.short	0x0010
        /*0014*/ 	.byte	0x00, 0xf0, 0x11, 0x00


	//----- nvinfo : EIATTR_KPARAM_INFO
	.align		4
.L_256:
        /*0018*/ 	.byte	0x04, 0x17
        /*001a*/ 	.short	(.L_258 - .L_257)
.L_257:
        /*001c*/ 	.word	0x00000000
        /*0020*/ 	.short	0x0002
        /*0022*/ 	.short	0x000c
        /*0024*/ 	.byte	0x00, 0xf0, 0x11, 0x00


	//----- nvinfo : EIATTR_KPARAM_INFO
	.align		4
.L_258:
        /*0028*/ 	.byte	0x04, 0x17
        /*002a*/ 	.short	(.L_260 - .L_259)
.L_259:
        /*002c*/ 	.word	0x00000000
        /*0030*/ 	.short	0x0001
        /*0032*/ 	.short	0x0008
        /*0034*/ 	.byte	0x00, 0xf0, 0x11, 0x00


	//----- nvinfo : EIATTR_KPARAM_INFO
	.align		4
.L_260:
        /*0038*/ 	.byte	0x04, 0x17
        /*003a*/ 	.short	(.L_262 - .L_261)
.L_261:
        /*003c*/ 	.word	0x00000000
        /*0040*/ 	.short	0x0000
        /*0042*/ 	.short	0x0000
        /*0044*/ 	.byte	0x00, 0xf5, 0x21, 0x00


	//----- nvinfo : EIATTR_SPARSE_MMA_MASK
	.align		4
.L_262:
        /*0048*/ 	.byte	0x03, 0x50
        /*004a*/ 	.short	0x0000


	//----- nvinfo : EIATTR_MAXREG_COUNT
	.align		4
        /*004c*/ 	.byte	0x03, 0x1b
        /*004e*/ 	.short	0x00ff


	//----- nvinfo : EIATTR_MERCURY_ISA_VERSION
	.align		4
        /*0050*/ 	.byte	0x03, 0x5f
        /*0052*/ 	.short	0x0101


	//----- nvinfo : EIATTR_VRC_CTA_INIT_COUNT
	.align		4
        /*0054*/ 	.byte	0x02, 0x4a
	.zero		1
	.zero		1


	//----- nvinfo : EIATTR_EXIT_INSTR_OFFSETS
	.align		4
        /*0058*/ 	.byte	0x04, 0x1c
        /*005a*/ 	.short	(.L_264 - .L_263)


	//   ....[0]....
.L_263:
        /*005c*/ 	.word	0x000000a0


	//   ....[1]....
        /*0060*/ 	.word	0x00000380


	//----- nvinfo : EIATTR_CRS_STACK_SIZE
	.align		4
.L_264:
        /*0064*/ 	.byte	0x04, 0x1e
        /*0066*/ 	.short	(.L_266 - .L_265)
.L_265:
        /*0068*/ 	.word	0x00000000


	//----- nvinfo : EIATTR_CBANK_PARAM_SIZE
	.align		4
.L_266:
        /*006c*/ 	.byte	0x03, 0x19
        /*006e*/ 	.short	0x0014


	//----- nvinfo : EIATTR_PARAM_CBANK
	.align		4
        /*0070*/ 	.byte	0x04, 0x0a
        /*0072*/ 	.short	(.L_268 - .L_267)
	.align		4
.L_267:
        /*0074*/ 	.word	index@(.nv.constant0._Z7HilbertP6float2iii)
        /*0078*/ 	.short	0x0380
        /*007a*/ 	.short	0x0014


	//----- nvinfo : EIATTR_SW_WAR
	.align		4
.L_268:
        /*007c*/ 	.byte	0x04, 0x36
        /*007e*/ 	.short	(.L_270 - .L_269)
.L_269:
        /*0080*/ 	.word	0x00000008
.L_270:


//--------------------- .nv.info._Z6DivideP6float2ii --------------------------
	.section	.nv.info._Z6DivideP6float2ii,"",@"SHT_CUDA_INFO"
	.sectionflags	@""
	.align	4


	//----- nvinfo : EIATTR_CUDA_API_VERSION
	.align		4
        /*0000*/ 	.byte	0x04, 0x37
        /*0002*/ 	.short	(.L_272 - .L_271)
.L_271:
        /*0004*/ 	.word	0x00000082


	//----- nvinfo : EIATTR_KPARAM_INFO
	.align		4
.L_272:
        /*0008*/ 	.byte	0x04, 0x17
        /*000a*/ 	.short	(.L_274 - .L_273)
.L_273:
        /*000c*/ 	.word	0x00000000
        /*0010*/ 	.short	0x0002
        /*0012*/ 	.short	0x000c
        /*0014*/ 	.byte	0x00, 0xf0, 0x11, 0x00


	//----- nvinfo : EIATTR_KPARAM_INFO
	.align		4
.L_274:
        /*0018*/ 	.byte	0x04, 0x17
        /*001a*/ 	.short	(.L_276 - .L_275)
.L_275:
        /*001c*/ 	.word	0x00000000
        /*0020*/ 	.short	0x0001
        /*0022*/ 	.short	0x0008
        /*0024*/ 	.byte	0x00, 0xf0, 0x11, 0x00


	//----- nvinfo : EIATTR_KPARAM_INFO
	.align		4
.L_276:
        /*0028*/ 	.byte	0x04, 0x17
        /*002a*/ 	.short	(.L_278 - .L_277)
.L_277:
        /*002c*/ 	.word	0x00000000
        /*0030*/ 	.short	0x0000
        /*0032*/ 	.short	0x0000
        /*0034*/ 	.byte	0x00, 0xf5, 0x21, 0x00


	//----- nvinfo : EIATTR_SPARSE_MMA_MASK
	.align		4
.L_278:
        /*0038*/ 	.byte	0x03, 0x50
        /*003a*/ 	.short	0x0000


	//----- nvinfo : EIATTR_MAXREG_COUNT
	.align		4
        /*003c*/ 	.byte	0x03, 0x1b
        /*003e*/ 	.short	0x00ff


	//----- nvinfo : EIATTR_MERCURY_ISA_VERSION
	.align		4
        /*0040*/ 	.byte	0x03, 0x5f
        /*0042*/ 	.short	0x0101


	//----- nvinfo : EIATTR_VRC_CTA_INIT_COUNT
	.align		4
        /*0044*/ 	.byte	0x02, 0x4a
	.zero		1
	.zero		1


	//----- nvinfo : EIATTR_EXIT_INSTR_OFFSETS
	.align		4
        /*0048*/ 	.byte	0x04, 0x1c
        /*004a*/ 	.short	(.L_280 - .L_279)


	//   ....[0]....
.L_279:
        /*004c*/ 	.word	0x00000080


	//   ....[1]....
        /*0050*/ 	.word	0x000002c0


	//----- nvinfo : EIATTR_CRS_STACK_SIZE
	.align		4
.L_280:
        /*0054*/ 	.byte	0x04, 0x1e
        /*0056*/ 	.short	(.L_282 - .L_281)
.L_281:
        /*0058*/ 	.word	0x00000000


	//----- nvinfo : EIATTR_CBANK_PARAM_SIZE
	.align		4
.L_282:
        /*005c*/ 	.byte	0x03, 0x19
        /*005e*/ 	.short	0x0010


	//----- nvinfo : EIATTR_PARAM_CBANK
	.align		4
        /*0060*/ 	.byte	0x04, 0x0a
        /*0062*/ 	.short	(.L_284 - .L_283)
	.align		4
.L_283:
        /*0064*/ 	.word	index@(.nv.constant0._Z6DivideP6float2ii)
        /*0068*/ 	.short	0x0380
        /*006a*/ 	.short	0x0010


	//----- nvinfo : EIATTR_SW_WAR
	.align		4
.L_284:
        /*006c*/ 	.byte	0x04, 0x36
        /*006e*/ 	.short	(.L_286 - .L_285)
.L_285:
        /*0070*/ 	.word	0x00000008
.L_286:


//--------------------- .nv.info._Z11Print_FloatPfi --------------------------
	.section	.nv.info._Z11Print_FloatPfi,"",@"SHT_CUDA_INFO"
	.sectionflags	@""
	.align	4


	//----- nvinfo : EIATTR_CUDA_API_VERSION
	.align		4
        /*0000*/ 	.byte	0x04, 0x37
        /*0002*/ 	.short	(.L_288 - .L_287)
.L_287:
        /*0004*/ 	.word	0x00000082


	//----- nvinfo : EIATTR_KPARAM_INFO
	.align		4
.L_288:
        /*0008*/ 	.byte	0x04, 0x17
        /*000a*/ 	.short	(.L_290 - .L_289)
.L_289:
        /*000c*/ 	.word	0x00000000
        /*0010*/ 	.short	0x0001
        /*0012*/ 	.short	0x0008
        /*0014*/ 	.byte	0x00, 0xf0, 0x11, 0x00


	//----- nvinfo : EIATTR_KPARAM_INFO
	.align		4
.L_290:
        /*0018*/ 	.byte	0x04, 0x17
        /*001a*/ 	.short	(.L_292 - .L_291)
.L_291:
        /*001c*/ 	.word	0x00000000
        /*0020*/ 	.short	0x0000
        /*0022*/ 	.short	0x0000
        /*0024*/ 	.byte	0x00, 0xf5, 0x21, 0x00


	//----- nvinfo : EIATTR_SPARSE_MMA_MASK
	.align		4
.L_292:
        /*0028*/ 	.byte	0x03, 0x50
        /*002a*/ 	.short	0x0000


	//----- nvinfo : EIATTR_MAXREG_COUNT
	.align		4
        /*002c*/ 	.byte	0x03, 0x1b
        /*002e*/ 	.short	0x00ff


	//----- nvinfo : EIATTR_EXTERNS
	.align		4
        /*0030*/ 	.byte	0x04, 0x0f
        /*0032*/ 	.short	(.L_294 - .L_293)


	//   ....[0]....
	.align		4
.L_293:
        /*0034*/ 	.word	index@(vprintf)


	//----- nvinfo : EIATTR_MERCURY_ISA_VERSION
	.align		4
.L_294:
        /*0038*/ 	.byte	0x03, 0x5f
        /*003a*/ 	.short	0x0101


	//----- nvinfo : EIATTR_VRC_CTA_INIT_COUNT
	.align		4
        /*003c*/ 	.byte	0x02, 0x4a
	.zero		1
	.zero		1


	//----- nvinfo : EIATTR_SYSCALL_OFFSETS
	.align		4
        /*0040*/ 	.byte	0x04, 0x46
        /*0042*/ 	.short	(.L_296 - .L_295)


	//   ....[0]....
.L_295:
        /*0044*/ 	.word	0x000000d0


	//   ....[1]....
        /*0048*/ 	.word	0x00000330


	//   ....[2]....
        /*004c*/ 	.word	0x00000400


	//   ....[3]....
        /*0050*/ 	.word	0x000004d0


	//   ....[4]....
        /*0054*/ 	.word	0x000005a0


	//   ....[5]....
        /*0058*/ 	.word	0x00000750


	//----- nvinfo : EIATTR_EXIT_INSTR_OFFSETS
	.align		4
.L_296:
        /*005c*/ 	.byte	0x04, 0x1c
        /*005e*/ 	.short	(.L_298 - .L_297)


	//   ....[0]....
.L_297:
        /*0060*/ 	.word	0x00000100


	//   ....[1]....
        /*0064*/ 	.word	0x00000610


	//   ....[2]....
        /*0068*/ 	.word	0x000007a0


	//----- nvinfo : EIATTR_CRS_STACK_SIZE
	.align		4
.L_298:
        /*006c*/ 	.byte	0x04, 0x1e
        /*006e*/ 	.short	(.L_300 - .L_299)
.L_299:
        /*0070*/ 	.word	0x00000000


	//----- nvinfo : EIATTR_CBANK_PARAM_SIZE
	.align		4
.L_300:
        /*0074*/ 	.byte	0x03, 0x19
        /*0076*/ 	.short	0x000c


	//----- nvinfo : EIATTR_PARAM_CBANK
	.align		4
        /*0078*/ 	.byte	0x04, 0x0a
        /*007a*/ 	.short	(.L_302 - .L_301)
	.align		4
.L_301:
        /*007c*/ 	.word	index@(.nv.constant0._Z11Print_FloatPfi)
        /*0080*/ 	.short	0x0380
        /*0082*/ 	.short	0x000c


	//----- nvinfo : EIATTR_SW_WAR
	.align		4
.L_302:
        /*0084*/ 	.byte	0x04, 0x36
        /*0086*/ 	.short	(.L_304 - .L_303)
.L_303:
        /*0088*/ 	.word	0x00000008
.L_304:


//--------------------- .nv.info._Z13Print_ComplexP6float2i --------------------------
	.section	.nv.info._Z13Print_ComplexP6float2i,"",@"SHT_CUDA_INFO"
	.sectionflags	@""
	.align	4


	//----- nvinfo : EIATTR_CUDA_API_VERSION
	.align		4
        /*0000*/ 	.byte	0x04, 0x37
        /*0002*/ 	.short	(.L_306 - .L_305)
.L_305:
        /*0004*/ 	.word	0x00000082


	//----- nvinfo : EIATTR_KPARAM_INFO
	.align		4
.L_306:
        /*0008*/ 	.byte	0x04, 0x17
        /*000a*/ 	.short	(.L_308 - .L_307)
.L_307:
        /*000c*/ 	.word	0x00000000
        /*0010*/ 	.short	0x0001
        /*0012*/ 	.short	0x0008
        /*0014*/ 	.byte	0x00, 0xf0, 0x11, 0x00


	//----- nvinfo : EIATTR_KPARAM_INFO
	.align		4
.L_308:
        /*0018*/ 	.byte	0x04, 0x17
        /*001a*/ 	.short	(.L_310 - .L_309)
.L_309:
        /*001c*/ 	.word	0x00000000
        /*0020*/ 	.short	0x0000
        /*0022*/ 	.short	0x0000
        /*0024*/ 	.byte	0x00, 0xf5, 0x21, 0x00


	//----- nvinfo : EIATTR_SPARSE_MMA_MASK
	.align		4
.L_310:
        /*0028*/ 	.byte	0x03, 0x50
        /*002a*/ 	.short	0x0000


	//----- nvinfo : EIATTR_MAXREG_COUNT
	.align		4
        /*002c*/ 	.byte	0x03, 0x1b
        /*002e*/ 	.short	0x00ff


	//----- nvinfo : EIATTR_EXTERNS
	.align		4
        /*0030*/ 	.byte	0x04, 0x0f
        /*0032*/ 	.short	(.L_312 - .L_311)


	//   ....[0]....
	.align		4
.L_311:
        /*0034*/ 	.word	index@(vprintf)


	//----- nvinfo : EIATTR_MERCURY_ISA_VERSION
	.align		4
.L_312:
        /*0038*/ 	.byte	0x03, 0x5f
        /*003a*/ 	.short	0x0101


	//----- nvinfo : EIATTR_VRC_CTA_INIT_COUNT
	.align		4
        /*003c*/ 	.byte	0x02, 0x4a
	.zero		1
	.zero		1


	//----- nvinfo : EIATTR_SYSCALL_OFFSETS
	.align		4
        /*0040*/ 	.byte	0x04, 0x46
        /*0042*/ 	.short	(.L_314 - .L_313)


	//   ....[0]....
.L_313:
        /*0044*/ 	.word	0x000000d0


	//   ....[1]....
        /*0048*/ 	.word	0x000002f0


	//   ....[2]....
        /*004c*/ 	.word	0x000003d0


	//   ....[3]....
        /*0050*/ 	.word	0x000004b0


	//   ....[4]....
        /*0054*/ 	.word	0x00000590


	//   ....[5]....
        /*0058*/ 	.word	0x00000670


	//   ....[6]....
        /*005c*/ 	.word	0x00000750


	//   ....[7]....
        /*0060*/ 	.word	0x00000830


	//   ....[8]....
        /*0064*/ 	.word	0x00000910


	//   ....[9]....
        /*0068*/ 	.word	0x000009f0


	//   ....[10]....
        /*006c*/ 	.word	0x00000ad0


	//   ....[11]....
        /*0070*/ 	.word	0x00000bb0


	//   ....[12]....
        /*0074*/ 	.word	0x00000c90


	//   ....[13]....
        /*0078*/ 	.word	0x00000d70


	//   ....[14]....
        /*007c*/ 	.word	0x00000e50


	//   ....[15]....
        /*0080*/ 	.word	0x00000f30


	//   ....[16]....
        /*0084*/ 	.word	0x00001010


	//   ....[17]....
        /*0088*/ 	.word	0x000011d0


	//   ....[18]....
        /*008c*/ 	.word	0x000012b0


	//   ....[19]....
        /*0090*/ 	.word	0x00001390


	//   ....[20]....
        /*0094*/ 	.word	0x00001470


	//   ....[21]....
        /*0098*/ 	.word	0x00001550


	//   ....[22]....
        /*009c*/ 	.word	0x00001630


	//   ....[23]....
        /*00a0*/ 	.word	0x00001710


	//   ....[24]....
        /*00a4*/ 	.word	0x000017f0


	//   ....[25]....
        /*00a8*/ 	.word	0x00001970


	//   ....[26]....
        /*00ac*/ 	.word	0x00001a50


	//   ....[27]....
        /*00b0*/ 	.word	0x00001b30


	//   ....[28]....
        /*00b4*/ 	.word	0x00001c10


	//   ....[29]....
        /*00b8*/ 	.word	0x00001dd0


	//----- nvinfo : EIATTR_EXIT_INSTR_OFFSETS
	.align		4
.L_314:
        /*00bc*/ 	.byte	0x04, 0x1c
        /*00be*/ 	.short	(.L_316 - .L_315)


	//   ....[0]....
.L_315:
        /*00c0*/ 	.word	0x00000100


	//   ....[1]....
        /*00c4*/ 	.word	0x00001080


	//   ....[2]....
        /*00c8*/ 	.word	0x00001820


	//   ....[3]....
        /*00cc*/ 	.word	0x00001c40


	//   ....[4]....
        /*00d0*/ 	.word	0x00001e20


	//----- nvinfo : EIATTR_CRS_STACK_SIZE
	.align		4
.L_316:
        /*00d4*/ 	.byte	0x04, 0x1e
        /*00d6*/ 	.short	(.L_318 - .L_317)
.L_317:
        /*00d8*/ 	.word	0x00000000


	//----- nvinfo : EIATTR_CBANK_PARAM_SIZE
	.align		4
.L_318:
        /*00dc*/ 	.byte	0x03, 0x19
        /*00de*/ 	.short	0x000c


	//----- nvinfo : EIATTR_PARAM_CBANK
	.align		4
        /*00e0*/ 	.byte	0x04, 0x0a
        /*00e2*/ 	.short	(.L_320 - .L_319)
	.align		4
.L_319:
        /*00e4*/ 	.word	index@(.nv.constant0._Z13Print_ComplexP6float2i)
        /*00e8*/ 	.short	0x0380
        /*00ea*/ 	.short	0x000c


	//----- nvinfo : EIATTR_SW_WAR
	.align		4
.L_320:
        /*00ec*/ 	.byte	0x04, 0x36
        /*00ee*/ 	.short	(.L_322 - .L_321)
.L_321:
        /*00f0*/ 	.word	0x00000008
.L_322:


//--------------------- .nv.callgraph             --------------------------
	.section	.nv.callgraph,"",@"SHT_CUDA_CALLGRAPH"
	.align	4
	.sectionentsize	8
	.align		4
        /*0000*/ 	.word	0x00000000
	.align		4
        /*0004*/ 	.word	0xffffffff
	.align		4
        /*0008*/ 	.word	index@(_Z11Print_FloatPfi)
	.align		4
        /*000c*/ 	.word	index@(vprintf)
	.align		4
        /*0010*/ 	.word	index@(_Z13Print_ComplexP6float2i)
	.align		4
        /*0014*/ 	.word	index@(vprintf)
	.align		4
        /*0018*/ 	.word	0x00000000
	.align		4
        /*001c*/ 	.word	0xfffffffe
	.align		4
        /*0020*/ 	.word	0x00000000
	.align		4
        /*0024*/ 	.word	0xfffffffd
	.align		4
        /*0028*/ 	.word	0x00000000
	.align		4
        /*002c*/ 	.word	0xfffffffc


//--------------------- .nv.constant4             --------------------------
	.section	.nv.constant4,"a",@progbits
	.align	8
	.align		8
.nv.constant4:
        /*0000*/ 	.dword	$str
	.align		8
        /*0008*/ 	.dword	$str$1
	.align		8
        /*0010*/ 	.dword	$str$2
	.align		8
        /*0018*/ 	.dword	vprintf


//--------------------- .text._Z13cudaNormalizePfiS_ --------------------------
	.section	.text._Z13cudaNormalizePfiS_,"ax",@progbits
	.align	128
        .global         _Z13cudaNormalizePfiS_
        .type           _Z13cudaNormalizePfiS_,@function
        .size           _Z13cudaNormalizePfiS_,(.L_x_186 - _Z13cudaNormalizePfiS_)
        .other          _Z13cudaNormalizePfiS_,@"STO_CUDA_ENTRY STV_DEFAULT"
_Z13cudaNormalizePfiS_:
.text._Z13cudaNormalizePfiS_:
[----:B------:R-:W-:Y:S01]  /*0000*/  LDC R1, c[0x0][0x37c] ;  /* 0x0000df00ff017b82 */ /* 0x000fe20000000800 */
[----:B------:R-:W0:Y:S07]  /*0010*/  S2R R0, SR_TID.X ;  /* 0x0000000000007919 */ /* 0x000e2e0000002100 */
[----:B------:R-:W0:Y:S01]  /*0020*/  S2UR UR4, SR_CTAID.X ;  /* 0x00000000000479c3 */ /* 0x000e220000002500 */
[----:B------:R-:W1:Y:S07]  /*0030*/  LDCU UR5, c[0x0][0x388] ;  /* 0x00007100ff0577ac */ /* 0x000e6e0008000800 */
[----:B------:R-:W0:Y:S02]  /*0040*/  LDC R7, c[0x0][0x360] ;  /* 0x0000d800ff077b82 */ /* 0x000e240000000800 */
[----:B0-----:R-:W-:-:S05]  /*0050*/  IMAD R7, R7, UR4, R0 ;  /* 0x0000000407077c24 */ /* 0x001fca000f8e0200 */
[----:B-1----:R-:W-:-:S13]  /*0060*/  ISETP.GE.AND P0, PT, R7, UR5, PT ;  /* 0x0000000507007c0c */ /* 0x002fda000bf06270 */
[----:B------:R-:W-:Y:S05]  /*0070*/  @P0 EXIT ;  /* 0x000000000000094d */ /* 0x000fea0003800000 */
[----:B------:R-:W0:Y:S01]  /*0080*/  LDC.64 R2, c[0x0][0x390] ;  /* 0x0000e400ff027b82 */ /* 0x000e220000000a00 */
[----:B------:R-:W0:Y:S07]  /*0090*/  LDCU.64 UR4, c[0x0][0x358] ;  /* 0x00006b00ff0477ac */ /* 0x000e2e0008000a00 */
[----:B------:R-:W1:Y:S01]  /*00a0*/  LDC.64 R4, c[0x0][0x380] ;  /* 0x0000e000ff047b82 */ /* 0x000e620000000a00 */
[----:B0-----:R-:W2:Y:S01]  /*00b0*/  LDG.E R3, desc[UR4][R2.64] ;  /* 0x0000000402037981 */ /* 0x001ea2000c1e1900 */
[----:B-1----:R-:W-:-:S05]  /*00c0*/  IMAD.WIDE R4, R7, 0x4, R4 ;  /* 0x0000000407047825 */ /* 0x002fca00078e0204 */
[----:B------:R-:W3:Y:S01]  /*00d0*/  LDG.E R0, desc[UR4][R4.64] ;  /* 0x0000000404007981 */ /* 0x000ee2000c1e1900 */
[----:B------:R-:W-:Y:S01]  /*00e0*/  BSSY.RECONVERGENT B0, `(.L_x_0) ;  /* 0x000000c000007945 */ /* 0x000fe20003800200 */
[----:B--2---:R-:W0:Y:S08]  /*00f0*/  MUFU.RCP R6, R3 ;  /* 0x0000000300067308 */ /* 0x004e300000001000 */
[----:B---3--:R-:W1:Y:S01]  /*0100*/  FCHK P0, R0, R3 ;  /* 0x0000000300007302 */ /* 0x008e620000000000 */
[----:B0-----:R-:W-:-:S04]  /*0110*/  FFMA R7, -R3, R6, 1 ;  /* 0x3f80000003077423 */ /* 0x001fc80000000106 */
[----:B------:R-:W-:-:S04]  /*0120*/  FFMA R7, R6, R7, R6 ;  /* 0x0000000706077223 */ /* 0x000fc80000000006 */
[----:B------:R-:W-:-:S04]  /*0130*/  FFMA R6, R0, R7, RZ ;  /* 0x0000000700067223 */ /* 0x000fc800000000ff */
[----:B------:R-:W-:-:S04]  /*0140*/  FFMA R8, -R3, R6, R0 ;  /* 0x0000000603087223 */ /* 0x000fc80000000100 */
[----:B------:R-:W-:Y:S01]  /*0150*/  FFMA R7, R7, R8, R6 ;  /* 0x0000000807077223 */ /* 0x000fe20000000006 */
[----:B-1----:R-:W-:Y:S06]  /*0160*/  @!P0 BRA `(.L_x_1) ;  /* 0x00000000000c8947 */ /* 0x002fec0003800000 */
[----:B------:R-:W-:-:S07]  /*0170*/  MOV R2, 0x190 ;  /* 0x0000019000027802 */ /* 0x000fce0000000f00 */
[----:B------:R-:W-:Y:S05]  /*0180*/  CALL.REL.NOINC `($__internal_0_$__cuda_sm3x_div_rn_noftz_f32_slowpath) ;  /* 0x0000000000107944 */ /* 0x000fea0003c00000 */
[----:B------:R-:W-:-:S07]  /*0190*/  IMAD.MOV.U32 R7, RZ, RZ, R0 ;  /* 0x000000ffff077224 */ /* 0x000fce00078e0000 */
.L_x_1:
[----:B------:R-:W-:Y:S05]  /*01a0*/  BSYNC.RECONVERGENT B0 ;  /* 0x0000000000007941 */ /* 0x000fea0003800200 */
.L_x_0:
[----:B------:R-:W-:Y:S01]  /*01b0*/  STG.E desc[UR4][R4.64], R7 ;  /* 0x0000000704007986 */ /* 0x000fe2000c101904 */
[----:B------:R-:W-:Y:S05]  /*01c0*/  EXIT ;  /* 0x000000000000794d */ /* 0x000fea0003800000 */
        .weak           $__internal_0_$__cuda_sm3x_div_rn_noftz_f32_slowpath
        .type           $__internal_0_$__cuda_sm3x_div_rn_noftz_f32_slowpath,@function
        .size           $__internal_0_$__cuda_sm3x_div_rn_noftz_f32_slowpath,(.L_x_186 - $__internal_0_$__cuda_sm3x_div_rn_noftz_f32_slowpath)
$__internal_0_$__cuda_sm3x_div_rn_noftz_f32_slowpath:
[--C-:B------:R-:W-:Y:S01]  /*01d0*/  SHF.R.U32.HI R7, RZ, 0x17, R3.reuse ;  /* 0x00000017ff077819 */ /* 0x100fe20000011603 */
[----:B------:R-:W-:Y:S01]  /*01e0*/  BSSY.RECONVERGENT B1, `(.L_x_2) ;  /* 0x0000064000017945 */ /* 0x000fe20003800200 */
[--C-:B------:R-:W-:Y:S01]  /*01f0*/  SHF.R.U32.HI R6, RZ, 0x17, R0.reuse ;  /* 0x00000017ff067819 */ /* 0x100fe20000011600 */
[----:B------:R-:W-:Y:S01]  /*0200*/  IMAD.MOV.U32 R8, RZ, RZ, R0 ;  /* 0x000000ffff087224 */ /* 0x000fe200078e0000 */
[----:B------:R-:W-:Y:S01]  /*0210*/  LOP3.LUT R7, R7, 0xff, RZ, 0xc0, !PT ;  /* 0x000000ff07077812 */ /* 0x000fe200078ec0ff */
[----:B------:R-:W-:Y:S01]  /*0220*/  IMAD.MOV.U32 R9, RZ, RZ, R3 ;  /* 0x000000ffff097224 */ /* 0x000fe200078e0003 */
[----:B------:R-:W-:-:S03]  /*0230*/  LOP3.LUT R6, R6, 0xff, RZ, 0xc0, !PT ;  /* 0x000000ff06067812 */ /* 0x000fc600078ec0ff */
[----:B------:R-:W-:Y:S02]  /*0240*/  VIADD R12, R7, 0xffffffff ;  /* 0xffffffff070c7836 */ /* 0x000fe40000000000 */
[----:B------:R-:W-:-:S03]  /*0250*/  VIADD R11, R6, 0xffffffff ;  /* 0xffffffff060b7836 */ /* 0x000fc60000000000 */
[----:B------:R-:W-:-:S04]  /*0260*/  ISETP.GT.U32.AND P0, PT, R12, 0xfd, PT ;  /* 0x000000fd0c00780c */ /* 0x000fc80003f04070 */
[----:B------:R-:W-:-:S13]  /*0270*/  ISETP.GT.U32.OR P0, PT, R11, 0xfd, P0 ;  /* 0x000000fd0b00780c */ /* 0x000fda0000704470 */
[----:B------:R-:W-:Y:S01]  /*0280*/  @!P0 IMAD.MOV.U32 R10, RZ, RZ, RZ ;  /* 0x000000ffff0a8224 */ /* 0x000fe200078e00ff */
[----:B------:R-:W-:Y:S06]  /*0290*/  @!P0 BRA `(.L_x_3) ;  /* 0x00000000005c8947 */ /* 0x000fec0003800000 */
[----:B------:R-:W-:Y:S02]  /*02a0*/  FSETP.GTU.FTZ.AND P0, PT, |R0|, +INF , PT ;  /* 0x7f8000000000780b */ /* 0x000fe40003f1c200 */
[----:B------:R-:W-:-:S04]  /*02b0*/  FSETP.GTU.FTZ.AND P1, PT, |R3|, +INF , PT ;  /* 0x7f8000000300780b */ /* 0x000fc80003f3c200 */
[----:B------:R-:W-:-:S13]  /*02c0*/  PLOP3.LUT P0, PT, P0, P1, PT, 0xf8, 0x8f ;  /* 0x00000000008f781c */ /* 0x000fda0000703f70 */
[----:B------:R-:W-:Y:S05]  /*02d0*/  @P0 BRA `(.L_x_4) ;  /* 0x00000004004c0947 */ /* 0x000fea0003800000 */
[----:B------:R-:W-:-:S13]  /*02e0*/  LOP3.LUT P0, RZ, R9, 0x7fffffff, R8, 0xc8, !PT ;  /* 0x7fffffff09ff7812 */ /* 0x000fda000780c808 */
[----:B------:R-:W-:Y:S05]  /*02f0*/  @!P0 BRA `(.L_x_5) ;  /* 0x00000004003c8947 */ /* 0x000fea0003800000 */
[C---:B------:R-:W-:Y:S02]  /*0300*/  FSETP.NEU.FTZ.AND P2, PT, |R0|.reuse, +INF , PT ;  /* 0x7f8000000000780b */ /* 0x040fe40003f5d200 */
[----:B------:R-:W-:Y:S02]  /*0310*/  FSETP.NEU.FTZ.AND P1, PT, |R3|, +INF , PT ;  /* 0x7f8000000300780b */ /* 0x000fe40003f3d200 */
[----:B------:R-:W-:-:S11]  /*0320*/  FSETP.NEU.FTZ.AND P0, PT, |R0|, +INF , PT ;  /* 0x7f8000000000780b */ /* 0x000fd60003f1d200 */
[----:B------:R-:W-:Y:S05]  /*0330*/  @!P1 BRA !P2, `(.L_x_5) ;  /* 0x00000004002c9947 */ /* 0x000fea0005000000 */
[----:B------:R-:W-:-:S04]  /*0340*/  LOP3.LUT P2, RZ, R8, 0x7fffffff, RZ, 0xc0, !PT ;  /* 0x7fffffff08ff7812 */ /* 0x000fc8000784c0ff */
[----:B------:R-:W-:-:S13]  /*0350*/  PLOP3.LUT P1, PT, P1, P2, PT, 0x2f, 0xf2 ;  /* 0x0000000000f2781c */ /* 0x000fda0000f24577 */
[----:B------:R-:W-:Y:S05]  /*0360*/  @P1 BRA `(.L_x_6) ;  /* 0x0000000400181947 */ /* 0x000fea0003800000 */
[----:B------:R-:W-:-:S04]  /*0370*/  LOP3.LUT P1, RZ, R9, 0x7fffffff, RZ, 0xc0, !PT ;  /* 0x7fffffff09ff7812 */ /* 0x000fc8000782c0ff */
[----:B------:R-:W-:-:S13]  /*0380*/  PLOP3.LUT P0, PT, P0, P1, PT, 0x2f, 0xf2 ;  /* 0x0000000000f2781c */ /* 0x000fda0000702577 */
[----:B------:R-:W-:Y:S05]  /*0390*/  @P0 BRA `(.L_x_7) ;  /* 0x0000000400000947 */ /* 0x000fea0003800000 */
[----:B------:R-:W-:Y:S02]  /*03a0*/  ISETP.GE.AND P0, PT, R11, RZ, PT ;  /* 0x000000ff0b00720c */ /* 0x000fe40003f06270 */
[----:B------:R-:W-:-:S11]  /*03b0*/  ISETP.GE.AND P1, PT, R12, RZ, PT ;  /* 0x000000ff0c00720c */ /* 0x000fd60003f26270 */
[----:B------:R-:W-:Y:S02]  /*03c0*/  @P0 IMAD.MOV.U32 R10, RZ, RZ, RZ ;  /* 0x000000ffff0a0224 */ /* 0x000fe400078e00ff */
[----:B------:R-:W-:Y:S01]  /*03d0*/  @!P0 FFMA R8, R0, 1.84467440737095516160e+19, RZ ;  /* 0x5f80000000088823 */ /* 0x000fe200000000ff */
[----:B------:R-:W-:Y:S02]  /*03e0*/  @!P0 IMAD.MOV.U32 R10, RZ, RZ, -0x40 ;  /* 0xffffffc0ff0a8424 */ /* 0x000fe400078e00ff */
[----:B------:R-:W-:Y:S02]  /*03f0*/  @!P1 FFMA R9, R3, 1.84467440737095516160e+19, RZ ;  /* 0x5f80000003099823 */ /* 0x000fe400000000ff */
[----:B------:R-:W-:-:S07]  /*0400*/  @!P1 VIADD R10, R10, 0x40 ;  /* 0x000000400a0a9836 */ /* 0x000fce0000000000 */
.L_x_3:
[----:B------:R-:W-:Y:S01]  /*0410*/  LEA R0, R7, 0xc0800000, 0x17 ;  /* 0xc080000007007811 */ /* 0x000fe200078eb8ff */
[----:B------:R-:W-:Y:S01]  /*0420*/  VIADD R6, R6, 0xffffff81 ;  /* 0xffffff8106067836 */ /* 0x000fe20000000000 */
[----:B------:R-:W-:Y:S03]  /*0430*/  BSSY.RECONVERGENT B2, `(.L_x_8) ;  /* 0x0000035000027945 */ /* 0x000fe60003800200 */
[----:B------:R-:W-:Y:S01]  /*0440*/  IMAD.IADD R9, R9, 0x1, -R0 ;  /* 0x0000000109097824 */ /* 0x000fe200078e0a00 */
[C---:B------:R-:W-:Y:S01]  /*0450*/  IADD3 R7, PT, PT, R6.reuse, 0x7f, -R7 ;  /* 0x0000007f06077810 */ /* 0x040fe20007ffe807 */
[----:B------:R-:W-:Y:S02]  /*0460*/  IMAD R0, R6, -0x800000, R8 ;  /* 0xff80000006007824 */ /* 0x000fe400078e0208 */
[----:B------:R-:W0:Y:S01]  /*0470*/  MUFU.RCP R3, R9 ;  /* 0x0000000900037308 */ /* 0x000e220000001000 */
[----:B------:R-:W-:Y:S01]  /*0480*/  FADD.FTZ R11, -R9, -RZ ;  /* 0x800000ff090b7221 */ /* 0x000fe20000010100 */
[----:B------:R-:W-:-:S03]  /*0490*/  IMAD.IADD R7, R7, 0x1, R10 ;  /* 0x0000000107077824 */ /* 0x000fc600078e020a */
[----:B0-----:R-:W-:-:S04]  /*04a0*/  FFMA R12, R3, R11, 1 ;  /* 0x3f800000030c7423 */ /* 0x001fc8000000000b */
[----:B------:R-:W-:-:S04]  /*04b0*/  FFMA R12, R3, R12, R3 ;  /* 0x0000000c030c7223 */ /* 0x000fc80000000003 */
[----:B------:R-:W-:-:S04]  /*04c0*/  FFMA R3, R0, R12, RZ ;  /* 0x0000000c00037223 */ /* 0x000fc800000000ff */
[----:B------:R-:W-:-:S04]  /*04d0*/  FFMA R8, R11, R3, R0 ;  /* 0x000000030b087223 */ /* 0x000fc80000000000 */
[----:B------:R-:W-:-:S04]  /*04e0*/  FFMA R13, R12, R8, R3 ;  /* 0x000000080c0d7223 */ /* 0x000fc80000000003 */
[----:B------:R-:W-:-:S04]  /*04f0*/  FFMA R8, R11, R13, R0 ;  /* 0x0000000d0b087223 */ /* 0x000fc80000000000 */
[----:B------:R-:W-:-:S05]  /*0500*/  FFMA R0, R12, R8, R13 ;  /* 0x000000080c007223 */ /* 0x000fca000000000d */
[----:B------:R-:W-:-:S04]  /*0510*/  SHF.R.U32.HI R3, RZ, 0x17, R0 ;  /* 0x00000017ff037819 */ /* 0x000fc80000011600 */
[----:B------:R-:W-:-:S05]  /*0520*/  LOP3.LUT R3, R3, 0xff, RZ, 0xc0, !PT ;  /* 0x000000ff03037812 */ /* 0x000fca00078ec0ff */
[----:B------:R-:W-:-:S04]  /*0530*/  IMAD.IADD R9, R3, 0x1, R7 ;  /* 0x0000000103097824 */ /* 0x000fc800078e0207 */
[----:B------:R-:W-:-:S05]  /*0540*/  VIADD R3, R9, 0xffffffff ;  /* 0xffffffff09037836 */ /* 0x000fca0000000000 */
[----:B------:R-:W-:-:S13]  /*0550*/  ISETP.GE.U32.AND P0, PT, R3, 0xfe, PT ;  /* 0x000000fe0300780c */ /* 0x000fda0003f06070 */
[----:B------:R-:W-:Y:S05]  /*0560*/  @!P0 BRA `(.L_x_9) ;  /* 0x0000000000808947 */ /* 0x000fea0003800000 */
[----:B------:R-:W-:-:S13]  /*0570*/  ISETP.GT.AND P0, PT, R9, 0xfe, PT ;  /* 0x000000fe0900780c */ /* 0x000fda0003f04270 */
[----:B------:R-:W-:Y:S05]  /*0580*/  @P0 BRA `(.L_x_10) ;  /* 0x00000000006c0947 */ /* 0x000fea0003800000 */
[----:B------:R-:W-:-:S13]  /*0590*/  ISETP.GE.AND P0, PT, R9, 0x1, PT ;  /* 0x000000010900780c */ /* 0x000fda0003f06270 */
[----:B------:R-:W-:Y:S05]  /*05a0*/  @P0 BRA `(.L_x_11) ;  /* 0x0000000000740947 */ /* 0x000fea0003800000 */
[----:B------:R-:W-:Y:S02]  /*05b0*/  ISETP.GE.AND P0, PT, R9, -0x18, PT ;  /* 0xffffffe80900780c */ /* 0x000fe40003f06270 */
[----:B------:R-:W-:-:S11]  /*05c0*/  LOP3.LUT R0, R0, 0x80000000, RZ, 0xc0, !PT ;  /* 0x8000000000007812 */ /* 0x000fd600078ec0ff */
[----:B------:R-:W-:Y:S05]  /*05d0*/  @!P0 BRA `(.L_x_11) ;  /* 0x0000000000688947 */ /* 0x000fea0003800000 */
[CCC-:B------:R-:W-:Y:S01]  /*05e0*/  FFMA.RZ R3, R12.reuse, R8.reuse, R13.reuse ;  /* 0x000000080c037223 */ /* 0x1c0fe2000000c00d */
[CCC-:B------:R-:W-:Y:S01]  /*05f0*/  FFMA.RM R6, R12.reuse, R8.reuse, R13.reuse ;  /* 0x000000080c067223 */ /* 0x1c0fe2000000400d */
[C---:B------:R-:W-:Y:S02]  /*0600*/  ISETP.NE.AND P2, PT, R9.reuse, RZ, PT ;  /* 0x000000ff0900720c */ /* 0x040fe40003f45270 */
[----:B------:R-:W-:Y:S02]  /*0610*/  ISETP.NE.AND P1, PT, R9, RZ, PT ;  /* 0x000000ff0900720c */ /* 0x000fe40003f25270 */
[----:B------:R-:W-:Y:S01]  /*0620*/  LOP3.LUT R7, R3, 0x7fffff, RZ, 0xc0, !PT ;  /* 0x007fffff03077812 */ /* 0x000fe200078ec0ff */
[----:B------:R-:W-:Y:S01]  /*0630*/  FFMA.RP R3, R12, R8, R13 ;  /* 0x000000080c037223 */ /* 0x000fe2000000800d */
[----:B------:R-:W-:Y:S02]  /*0640*/  VIADD R8, R9, 0x20 ;  /* 0x0000002009087836 */ /* 0x000fe40000000000 */
[----:B------:R-:W-:Y:S01]  /*0650*/  LOP3.LUT R7, R7, 0x800000, RZ, 0xfc, !PT ;  /* 0x0080000007077812 */ /* 0x000fe200078efcff */
[----:B------:R-:W-:Y:S01]  /*0660*/  IMAD.MOV R9, RZ, RZ, -R9 ;  /* 0x000000ffff097224 */ /* 0x000fe200078e0a09 */
[----:B------:R-:W-:-:S02]  /*0670*/  FSETP.NEU.FTZ.AND P0, PT, R3, R6, PT ;  /* 0x000000060300720b */ /* 0x000fc40003f1d000 */
[----:B------:R-:W-:Y:S02]  /*0680*/  SHF.L.U32 R8, R7, R8, RZ ;  /* 0x0000000807087219 */ /* 0x000fe400000006ff */
[----:B------:R-:W-:Y:S02]  /*0690*/  SEL R6, R9, RZ, P2 ;  /* 0x000000ff09067207 */ /* 0x000fe40001000000 */
[----:B------:R-:W-:Y:S02]  /*06a0*/  ISETP.NE.AND P1, PT, R8, RZ, P1 ;  /* 0x000000ff0800720c */ /* 0x000fe40000f25270 */
[----:B------:R-:W-:Y:S02]  /*06b0*/  SHF.R.U32.HI R6, RZ, R6, R7 ;  /* 0x00000006ff067219 */ /* 0x000fe40000011607 */
[----:B------:R-:W-:Y:S02]  /*06c0*/  PLOP3.LUT P0, PT, P0, P1, PT, 0xf8, 0x8f ;  /* 0x00000000008f781c */ /* 0x000fe40000703f70 */
[----:B------:R-:W-:-:S02]  /*06d0*/  SHF.R.U32.HI R8, RZ, 0x1, R6 ;  /* 0x00000001ff087819 */ /* 0x000fc40000011606 */
[----:B------:R-:W-:-:S04]  /*06e0*/  SEL R3, RZ, 0x1, !P0 ;  /* 0x00000001ff037807 */ /* 0x000fc80004000000 */
[----:B------:R-:W-:-:S04]  /*06f0*/  LOP3.LUT R3, R3, 0x1, R8, 0xf8, !PT ;  /* 0x0000000103037812 */ /* 0x000fc800078ef808 */
[----:B------:R-:W-:-:S05]  /*0700*/  LOP3.LUT R3, R3, R6, RZ, 0xc0, !PT ;  /* 0x0000000603037212 */ /* 0x000fca00078ec0ff */
[----:B------:R-:W-:-:S05]  /*0710*/  IMAD.IADD R3, R8, 0x1, R3 ;  /* 0x0000000108037824 */ /* 0x000fca00078e0203 */
[----:B------:R-:W-:Y:S01]  /*0720*/  LOP3.LUT R0, R3, R0, RZ, 0xfc, !PT ;  /* 0x0000000003007212 */ /* 0x000fe200078efcff */
[----:B------:R-:W-:Y:S06]  /*0730*/  BRA `(.L_x_11) ;  /* 0x0000000000107947 */ /* 0x000fec0003800000 */
.L_x_10:
[----:B------:R-:W-:-:S04]  /*0740*/  LOP3.LUT R0, R0, 0x80000000, RZ, 0xc0, !PT ;  /* 0x8000000000007812 */ /* 0x000fc800078ec0ff */
[----:B------:R-:W-:Y:S01]  /*0750*/  LOP3.LUT R0, R0, 0x7f800000, RZ, 0xfc, !PT ;  /* 0x7f80000000007812 */ /* 0x000fe200078efcff */
[----:B------:R-:W-:Y:S06]  /*0760*/  BRA `(.L_x_11) ;  /* 0x0000000000047947 */ /* 0x000fec0003800000 */
.L_x_9:
[----:B------:R-:W-:-:S07]  /*0770*/  IMAD R0, R7, 0x800000, R0 ;  /* 0x0080000007007824 */ /* 0x000fce00078e0200 */
.L_x_11:
[----:B------:R-:W-:Y:S05]  /*0780*/  BSYNC.RECONVERGENT B2 ;  /* 0x0000000000027941 */ /* 0x000fea0003800200 */
.L_x_8:
[----:B------:R-:W-:Y:S05]  /*0790*/  BRA `(.L_x_12) ;  /* 0x0000000000207947 */ /* 0x000fea0003800000 */
.L_x_7:
[----:B------:R-:W-:-:S04]  /*07a0*/  LOP3.LUT R0, R9, 0x80000000, R8, 0x48, !PT ;  /* 0x8000000009007812 */ /* 0x000fc800078e4808 */
[----:B------:R-:W-:Y:S01]  /*07b0*/  LOP3.LUT R0, R0, 0x7f800000, RZ, 0xfc, !PT ;  /* 0x7f80000000007812 */ /* 0x000fe200078efcff */
[----:B------:R-:W-:Y:S06]  /*07c0*/  BRA `(.L_x_12) ;  /* 0x0000000000147947 */ /* 0x000fec0003800000 */
.L_x_6:
[----:B------:R-:W-:Y:S01]  /*07d0*/  LOP3.LUT R0, R9, 0x80000000, R8, 0x48, !PT ;  /* 0x8000000009007812 */ /* 0x000fe200078e4808 */
[----:B------:R-:W-:Y:S06]  /*07e0*/  BRA `(.L_x_12) ;  /* 0x00000000000c7947 */ /* 0x000fec0003800000 */
.L_x_5:
[----:B------:R-:W0:Y:S01]  /*07f0*/  MUFU.RSQ R0, -QNAN ;  /* 0xffc0000000007908 */ /* 0x000e220000001400 */
[----:B------:R-:W-:Y:S05]  /*0800*/  BRA `(.L_x_12) ;  /* 0x0000000000047947 */ /* 0x000fea0003800000 */
.L_x_4:
[----:B------:R-:W-:-:S07]  /*0810*/  FADD.FTZ R0, R0, R3 ;  /* 0x0000000300007221 */ /* 0x000fce0000010000 */
.L_x_12:
[----:B------:R-:W-:Y:S05]  /*0820*/  BSYNC.RECONVERGENT B1 ;  /* 0x0000000000017941 */ /* 0x000fea0003800200 */
.L_x_2:
[----:B------:R-:W-:-:S04]  /*0830*/  IMAD.MOV.U32 R3, RZ, RZ, 0x0 ;  /* 0x00000000ff037424 */ /* 0x000fc800078e00ff */
[----:B0-----:R-:W-:Y:S05]  /*0840*/  RET.REL.NODEC R2 `(_Z13cudaNormalizePfiS_) ;  /* 0xfffffff402ec7950 */ /* 0x001fea0003c3ffff */
.L_x_13:
[----:B------:R-:W-:-:S00]  /*0850*/  BRA `(.L_x_13) ;  /* 0xfffffffc00fc7947 */ /* 0x000fc0000383ffff */
[----:B------:R-:W-:-:S00]  /*0860*/  NOP ;  /* 0x0000000000007918 */ /* 0x000fc00000000000 */
        /* <DEDUP_REMOVED lines=9> */
.L_x_186:


//--------------------- .text._Z16findMaxValKernelPfS_i --------------------------
	.section	.text._Z16findMaxValKernelPfS_i,"ax",@progbits
	.align	128
        .global         _Z16findMaxValKernelPfS_i
        .type           _Z16findMaxValKernelPfS_i,@function
        .size           _Z16findMaxValKernelPfS_i,(.L_x_195 - _Z16findMaxValKernelPfS_i)
        .other          _Z16findMaxValKernelPfS_i,@"STO_CUDA_ENTRY STV_DEFAULT"
_Z16findMaxValKernelPfS_i:
.text._Z16findMaxValKernelPfS_i:
        /* <DEDUP_REMOVED lines=9> */
[----:B------:R-:W1:Y:S07]  /*0090*/  LDCU.64 UR4, c[0x0][0x358] ;  /* 0x00006b00ff0477ac */ /* 0x000e6e0008000a00 */
[----:B------:R-:W2:Y:S01]  /*00a0*/  LDC.64 R4, c[0x0][0x388] ;  /* 0x0000e200ff047b82 */ /* 0x000ea20000000a00 */
[----:B0-----:R-:W-:-:S06]  /*00b0*/  IMAD.WIDE R2, R7, 0x4, R2 ;  /* 0x0000000407027825 */ /* 0x001fcc00078e0202 */
[----:B-1----:R0:W5:Y:S04]  /*00c0*/  LDG.E R3, desc[UR4][R2.64] ;  /* 0x0000000402037981 */ /* 0x002168000c1e1900 */
[----:B--2---:R0:W5:Y:S02]  /*00d0*/  LDG.E R6, desc[UR4][R4.64] ;  /* 0x0000000404067981 */ /* 0x004164000c1e1900 */
.L_x_14:
[----:B-----5:R-:W-:Y:S01]  /*00e0*/  FMNMX R7, R3, R6, !PT ;  /* 0x0000000603077209 */ /* 0x020fe20007800000 */
[----:B------:R-:W-:Y:S05]  /*00f0*/  YIELD ;  /* 0x0000000000007946 */ /* 0x000fea0003800000 */
[----:B------:R-:W2:Y:S02]  /*0100*/  ATOMG.E.CAS.STRONG.GPU PT, R7, [R4], R6, R7 ;  /* 0x00000006040773a9 */ /* 0x000ea400001ee107 */
[-C--:B--2---:R-:W-:Y:S02]  /*0110*/  ISETP.NE.AND P0, PT, R6, R7.reuse, PT ;  /* 0x000000070600720c */ /* 0x084fe40003f05270 */
[----:B------:R-:W-:-:S11]  /*0120*/  MOV R6, R7 ;  /* 0x0000000700067202 */ /* 0x000fd60000000f00 */
[----:B------:R-:W-:Y:S05]  /*0130*/  @P0 BRA `(.L_x_14) ;  /* 0xfffffffc00e80947 */ /* 0x000fea000383ffff */
[----:B------:R-:W-:Y:S05]  /*0140*/  EXIT ;  /* 0x000000000000794d */ /* 0x000fea0003800000 */
.L_x_15:
        /* <DEDUP_REMOVED lines=11> */
.L_x_195:


//--------------------- .text._Z12cudaMultiplyPfS_S_i --------------------------
	.section	.text._Z12cudaMultiplyPfS_S_i,"ax",@progbits
	.align	128
        .global         _Z12cudaMultiplyPfS_S_i
        .type           _Z12cudaMultiplyPfS_S_i,@function
        .size           _Z12cudaMultiplyPfS_S_i,(.L_x_196 - _Z12cudaMultiplyPfS_S_i)
        .other          _Z12cudaMultiplyPfS_S_i,@"STO_CUDA_ENTRY STV_DEFAULT"
_Z12cudaMultiplyPfS_S_i:
.text._Z12cudaMultiplyPfS_S_i:
        /* <DEDUP_REMOVED lines=10> */
[----:B------:R-:W2:Y:S08]  /*00a0*/  LDC.64 R4, c[0x0][0x388] ;  /* 0x0000e200ff047b82 */ /* 0x000eb00000000a00 */
[----:B------:R-:W3:Y:S01]  /*00b0*/  LDC.64 R6, c[0x0][0x390] ;  /* 0x0000e400ff067b82 */ /* 0x000ee20000000a00 */
[----:B0-----:R-:W-:-:S06]  /*00c0*/  IMAD.WIDE R2, R9, 0x4, R2 ;  /* 0x0000000409027825 */ /* 0x001fcc00078e0202 */
[----:B-1----:R-:W4:Y:S01]  /*00d0*/  LDG.E R2, desc[UR4][R2.64] ;  /* 0x0000000402027981 */ /* 0x002f22000c1e1900 */
[----:B--2---:R-:W-:-:S06]  /*00e0*/  IMAD.WIDE R4, R9, 0x4, R4 ;  /* 0x0000000409047825 */ /* 0x004fcc00078e0204 */
[----:B------:R-:W4:Y:S01]  /*00f0*/  LDG.E R5, desc[UR4][R4.64] ;  /* 0x0000000404057981 */ /* 0x000f22000c1e1900 */
[----:B---3--:R-:W-:-:S04]  /*0100*/  IMAD.WIDE R6, R9, 0x4, R6 ;  /* 0x0000000409067825 */ /* 0x008fc800078e0206 */
[----:B----4-:R-:W-:-:S05]  /*0110*/  FMUL R9, R2, R5 ;  /* 0x0000000502097220 */ /* 0x010fca0000400000 */
[----:B------:R-:W-:Y:S01]  /*0120*/  STG.E desc[UR4][R6.64], R9 ;  /* 0x0000000906007986 */ /* 0x000fe2000c101904 */
[----:B------:R-:W-:Y:S05]  /*0130*/  EXIT ;  /* 0x000000000000794d */ /* 0x000fea0003800000 */
.L_x_16:
        /* <DEDUP_REMOVED lines=12> */
.L_x_196:


//--------------------- .text._Z10cudaDivideP6float2iiPf --------------------------
	.section	.text._Z10cudaDivideP6float2iiPf,"ax",@progbits
	.align	128
        .global         _Z10cudaDivideP6float2iiPf
        .type           _Z10cudaDivideP6float2iiPf,@function
        .size           _Z10cudaDivideP6float2iiPf,(.L_x_187 - _Z10cudaDivideP6float2iiPf)
        .other          _Z10cudaDivideP6float2iiPf,@"STO_CUDA_ENTRY STV_DEFAULT"
_Z10cudaDivideP6float2iiPf:
.text._Z10cudaDivideP6float2iiPf:
[----:B------:R-:W-:Y:S01]  /*0000*/  LDC R1, c[0x0][0x37c] ;  /* 0x0000df00ff017b82 */ /* 0x000fe20000000800 */
[----:B------:R-:W0:Y:S07]  /*0010*/  S2R R0, SR_TID.X ;  /* 0x0000000000007919 */ /* 0x000e2e0000002100 */
[----:B------:R-:W0:Y:S01]  /*0020*/  S2UR UR6, SR_CTAID.X ;  /* 0x00000000000679c3 */ /* 0x000e220000002500 */
[----:B------:R-:W1:Y:S07]  /*0030*/  LDCU.64 UR4, c[0x0][0x388] ;  /* 0x00007100ff0477ac */ /* 0x000e6e0008000a00 */
[----:B------:R-:W0:Y:S01]  /*0040*/  LDC R3, c[0x0][0x360] ;  /* 0x0000d800ff037b82 */ /* 0x000e220000000800 */
[----:B-1----:R-:W-:Y:S01]  /*0050*/  UIMAD UR4, UR5, UR4, URZ ;  /* 0x00000004050472a4 */ /* 0x002fe2000f8e02ff */
[----:B0-----:R-:W-:-:S05]  /*0060*/  IMAD R3, R3, UR6, R0 ;  /* 0x0000000603037c24 */ /* 0x001fca000f8e0200 */
[----:B------:R-:W-:-:S13]  /*0070*/  ISETP.GE.AND P0, PT, R3, UR4, PT ;  /* 0x0000000403007c0c */ /* 0x000fda000bf06270 */
[----:B------:R-:W-:Y:S05]  /*0080*/  @P0 EXIT ;  /* 0x000000000000094d */ /* 0x000fea0003800000 */
[----:B------:R-:W0:Y:S01]  /*0090*/  LDC.64 R6, c[0x0][0x390] ;  /* 0x0000e400ff067b82 */ /* 0x000e220000000a00 */
[----:B------:R-:W1:Y:S07]  /*00a0*/  LDCU.64 UR4, c[0x0][0x358] ;  /* 0x00006b00ff0477ac */ /* 0x000e6e0008000a00 */
[----:B------:R-:W2:Y:S01]  /*00b0*/  LDC.64 R8, c[0x0][0x380] ;  /* 0x0000e000ff087b82 */ /* 0x000ea20000000a00 */
[----:B0-----:R-:W-:-:S05]  /*00c0*/  IMAD.WIDE R6, R3, 0x4, R6 ;  /* 0x0000000403067825 */ /* 0x001fca00078e0206 */
[----:B-1----:R-:W3:Y:S01]  /*00d0*/  LDG.E R5, desc[UR4][R6.64] ;  /* 0x0000000406057981 */ /* 0x002ee2000c1e1900 */
[----:B--2---:R-:W-:-:S05]  /*00e0*/  IMAD.WIDE R8, R3, 0x8, R8 ;  /* 0x0000000803087825 */ /* 0x004fca00078e0208 */
[----:B------:R-:W2:Y:S01]  /*00f0*/  LDG.E.64 R2, desc[UR4][R8.64] ;  /* 0x0000000408027981 */ /* 0x000ea2000c1e1b00 */
[----:B------:R-:W-:Y:S01]  /*0100*/  BSSY.RECONVERGENT B0, `(.L_x_17) ;  /* 0x000000c000007945 */ /* 0x000fe20003800200 */
[----:B---3--:R-:W0:Y:S08]  /*0110*/  MUFU.RCP R0, R5 ;  /* 0x0000000500007308 */ /* 0x008e300000001000 */
[----:B--2---:R-:W1:Y:S01]  /*0120*/  FCHK P0, R2, R5 ;  /* 0x0000000502007302 */ /* 0x004e620000000000 */
[----:B0-----:R-:W-:-:S04]  /*0130*/  FFMA R11, -R5, R0, 1 ;  /* 0x3f800000050b7423 */ /* 0x001fc80000000100 */
[----:B------:R-:W-:-:S04]  /*0140*/  FFMA R11, R0, R11, R0 ;  /* 0x0000000b000b7223 */ /* 0x000fc80000000000 */
[----:B------:R-:W-:-:S04]  /*0150*/  FFMA R0, R2, R11, RZ ;  /* 0x0000000b02007223 */ /* 0x000fc800000000ff */
[----:B------:R-:W-:-:S04]  /*0160*/  FFMA R4, -R5, R0, R2 ;  /* 0x0000000005047223 */ /* 0x000fc80000000102 */
[----:B------:R-:W-:Y:S01]  /*0170*/  FFMA R11, R11, R4, R0 ;  /* 0x000000040b0b7223 */ /* 0x000fe20000000000 */
[----:B-1----:R-:W-:Y:S06]  /*0180*/  @!P0 BRA `(.L_x_18) ;  /* 0x00000000000c8947 */ /* 0x002fec0003800000 */
[----:B------:R-:W-:-:S07]  /*0190*/  MOV R4, 0x1b0 ;  /* 0x000001b000047802 */ /* 0x000fce0000000f00 */
[----:B------:R-:W-:Y:S05]  /*01a0*/  CALL.REL.NOINC `($__internal_1_$__cuda_sm3x_div_rn_noftz_f32_slowpath) ;  /* 0x0000000000507944 */ /* 0x000fea0003c00000 */
[----:B------:R-:W-:-:S07]  /*01b0*/  IMAD.MOV.U32 R11, RZ, RZ, R0 ;  /* 0x000000ffff0b7224 */ /* 0x000fce00078e0000 */
.L_x_18:
[----:B------:R-:W-:Y:S05]  /*01c0*/  BSYNC.RECONVERGENT B0 ;  /* 0x0000000000007941 */ /* 0x000fea0003800200 */
.L_x_17:
[----:B------:R0:W-:Y:S04]  /*01d0*/  STG.E desc[UR4][R8.64], R11 ;  /* 0x0000000b08007986 */ /* 0x0001e8000c101904 */
[----:B------:R-:W2:Y:S01]  /*01e0*/  LDG.E R5, desc[UR4][R6.64] ;  /* 0x0000000406057981 */ /* 0x000ea2000c1e1900 */
[----:B------:R-:W-:Y:S01]  /*01f0*/  BSSY.RECONVERGENT B0, `(.L_x_19) ;  /* 0x000000d000007945 */ /* 0x000fe20003800200 */
[----:B--2---:R-:W1:Y:S08]  /*0200*/  MUFU.RCP R0, R5 ;  /* 0x0000000500007308 */ /* 0x004e700000001000 */
[----:B------:R-:W2:Y:S01]  /*0210*/  FCHK P0, R3, R5 ;  /* 0x0000000503007302 */ /* 0x000ea20000000000 */
[----:B-1----:R-:W-:-:S04]  /*0220*/  FFMA R13, -R5, R0, 1 ;  /* 0x3f800000050d7423 */ /* 0x002fc80000000100 */
[----:B------:R-:W-:-:S04]  /*0230*/  FFMA R0, R0, R13, R0 ;  /* 0x0000000d00007223 */ /* 0x000fc80000000000 */
[----:B------:R-:W-:-:S04]  /*0240*/  FFMA R13, R3, R0, RZ ;  /* 0x00000000030d7223 */ /* 0x000fc800000000ff */
[----:B------:R-:W-:-:S04]  /*0250*/  FFMA R2, -R5, R13, R3 ;  /* 0x0000000d05027223 */ /* 0x000fc80000000103 */
[----:B------:R-:W-:Y:S01]  /*0260*/  FFMA R13, R0, R2, R13 ;  /* 0x00000002000d7223 */ /* 0x000fe2000000000d */
[----:B0-2---:R-:W-:Y:S06]  /*0270*/  @!P0 BRA `(.L_x_20) ;  /* 0x0000000000108947 */ /* 0x005fec0003800000 */
[----:B------:R-:W-:Y:S01]  /*0280*/  IMAD.MOV.U32 R2, RZ, RZ, R3 ;  /* 0x000000ffff027224 */ /* 0x000fe200078e0003 */
[----:B------:R-:W-:-:S07]  /*0290*/  MOV R4, 0x2b0 ;  /* 0x000002b000047802 */ /* 0x000fce0000000f00 */
[----:B------:R-:W-:Y:S05]  /*02a0*/  CALL.REL.NOINC `($__internal_1_$__cuda_sm3x_div_rn_noftz_f32_slowpath) ;  /* 0x0000000000107944 */ /* 0x000fea0003c00000 */
[----:B------:R-:W-:-:S07]  /*02b0*/  IMAD.MOV.U32 R13, RZ, RZ, R0 ;  /* 0x000000ffff0d7224 */ /* 0x000fce00078e0000 */
.L_x_20:
[----:B------:R-:W-:Y:S05]  /*02c0*/  BSYNC.RECONVERGENT B0 ;  /* 0x0000000000007941 */ /* 0x000fea0003800200 */
.L_x_19:
[----:B------:R-:W-:Y:S01]  /*02d0*/  STG.E desc[UR4][R8.64+0x4], R13 ;  /* 0x0000040d08007986 */ /* 0x000fe2000c101904 */
[----:B------:R-:W-:Y:S05]  /*02e0*/  EXIT ;  /* 0x000000000000794d */ /* 0x000fea0003800000 */
        .weak           $__internal_1_$__cuda_sm3x_div_rn_noftz_f32_slowpath
        .type           $__internal_1_$__cuda_sm3x_div_rn_noftz_f32_slowpath,@function
        .size           $__internal_1_$__cuda_sm3x_div_rn_noftz_f32_slowpath,(.L_x_187 - $__internal_1_$__cuda_sm3x_div_rn_noftz_f32_slowpath)
$__internal_1_$__cuda_sm3x_div_rn_noftz_f32_slowpath:
[----:B------:R-:W-:Y:S01]  /*02f0*/  SHF.R.U32.HI R10, RZ, 0x17, R5 ;  /* 0x00000017ff0a7819 */ /* 0x000fe20000011605 */
[----:B------:R-:W-:Y:S01]  /*0300*/  BSSY.RECONVERGENT B1, `(.L_x_21) ;  /* 0x0000062000017945 */ /* 0x000fe20003800200 */
[----:B------:R-:W-:Y:S02]  /*0310*/  SHF.R.U32.HI R0, RZ, 0x17, R2 ;  /* 0x00000017ff007819 */ /* 0x000fe40000011602 */
[----:B------:R-:W-:Y:S02]  /*0320*/  LOP3.LUT R16, R10, 0xff, RZ, 0xc0, !PT ;  /* 0x000000ff0a107812 */ /* 0x000fe400078ec0ff */
        /* <DEDUP_REMOVED lines=30> */
.L_x_22:
[----:B------:R-:W-:Y:S01]  /*0510*/  LEA R0, R16, 0xc0800000, 0x17 ;  /* 0xc080000010007811 */ /* 0x000fe200078eb8ff */
[----:B------:R-:W-:Y:S04]  /*0520*/  BSSY.RECONVERGENT B2, `(.L_x_27) ;  /* 0x0000036000027945 */ /* 0x000fe80003800200 */
[----:B------:R-:W-:Y:S02]  /*0530*/  IMAD.IADD R11, R5, 0x1, -R0 ;  /* 0x00000001050b7824 */ /* 0x000fe400078e0a00 */
[----:B------:R-:W-:Y:S02]  /*0540*/  VIADD R5, R14, 0xffffff81 ;  /* 0xffffff810e057836 */ /* 0x000fe40000000000 */
[----:B------:R-:W0:Y:S01]  /*0550*/  MUFU.RCP R12, R11 ;  /* 0x0000000b000c7308 */ /* 0x000e220000001000 */
[----:B------:R-:W-:Y:S01]  /*0560*/  FADD.FTZ R13, -R11, -RZ ;  /* 0x800000ff0b0d7221 */ /* 0x000fe20000010100 */
[C---:B------:R-:W-:Y:S01]  /*0570*/  IMAD R0, R5.reuse, -0x800000, R2 ;  /* 0xff80000005007824 */ /* 0x040fe200078e0202 */
[----:B------:R-:W-:-:S05]  /*0580*/  IADD3 R5, PT, PT, R5, 0x7f, -R16 ;  /* 0x0000007f05057810 */ /* 0x000fca0007ffe810 */
[----:B------:R-:W-:Y:S02]  /*0590*/  IMAD.IADD R5, R5, 0x1, R10 ;  /* 0x0000000105057824 */ /* 0x000fe400078e020a */
        /* <DEDUP_REMOVED lines=21> */
[C---:B------:R-:W-:Y:S02]  /*06f0*/  VIADD R11, R14.reuse, 0x20 ;  /* 0x000000200e0b7836 */ /* 0x040fe40000000000 */
[CCC-:B------:R-:W-:Y:S01]  /*0700*/  FFMA.RM R5, R17.reuse, R13.reuse, R12.reuse ;  /* 0x0000000d11057223 */ /* 0x1c0fe2000000400c */
[----:B------:R-:W-:Y:S02]  /*0710*/  ISETP.NE.AND P2, PT, R14, RZ, PT ;  /* 0x000000ff0e00720c */ /* 0x000fe40003f45270 */
[----:B------:R-:W-:Y:S01]  /*0720*/  LOP3.LUT R10, R2, 0x7fffff, RZ, 0xc0, !PT ;  /* 0x007fffff020a7812 */ /* 0x000fe200078ec0ff */
[----:B------:R-:W-:Y:S01]  /*0730*/  FFMA.RP R2, R17, R13, R12 ;  /* 0x0000000d11027223 */ /* 0x000fe2000000800c */
[----:B------:R-:W-:Y:S01]  /*0740*/  IMAD.MOV R12, RZ, RZ, -R14 ;  /* 0x000000ffff0c7224 */ /* 0x000fe200078e0a0e */
[----:B------:R-:W-:Y:S02]  /*0750*/  ISETP.NE.AND P1, PT, R14, RZ, PT ;  /* 0x000000ff0e00720c */ /* 0x000fe40003f25270 */
[----:B------:R-:W-:-:S02]  /*0760*/  LOP3.LUT R10, R10, 0x800000, RZ, 0xfc, !PT ;  /* 0x008000000a0a7812 */ /* 0x000fc400078efcff */
[----:B------:R-:W-:Y:S02]  /*0770*/  FSETP.NEU.FTZ.AND P0, PT, R2, R5, PT ;  /* 0x000000050200720b */ /* 0x000fe40003f1d000 */
[----:B------:R-:W-:Y:S02]  /*0780*/  SHF.L.U32 R11, R10, R11, RZ ;  /* 0x0000000b0a0b7219 */ /* 0x000fe400000006ff */
[----:B------:R-:W-:Y:S02]  /*0790*/  SEL R5, R12, RZ, P2 ;  /* 0x000000ff0c057207 */ /* 0x000fe40001000000 */
[----:B------:R-:W-:Y:S02]  /*07a0*/  ISETP.NE.AND P1, PT, R11, RZ, P1 ;  /* 0x000000ff0b00720c */ /* 0x000fe40000f25270 */
[----:B------:R-:W-:Y:S02]  /*07b0*/  SHF.R.U32.HI R5, RZ, R5, R10 ;  /* 0x00000005ff057219 */ /* 0x000fe4000001160a */
[----:B------:R-:W-:-:S02]  /*07c0*/  PLOP3.LUT P0, PT, P0, P1, PT, 0xf8, 0x8f ;  /* 0x00000000008f781c */ /* 0x000fc40000703f70 */
[----:B------:R-:W-:Y:S02]  /*07d0*/  SHF.R.U32.HI R11, RZ, 0x1, R5 ;  /* 0x00000001ff0b7819 */ /* 0x000fe40000011605 */
[----:B------:R-:W-:-:S04]  /*07e0*/  SEL R2, RZ, 0x1, !P0 ;  /* 0x00000001ff027807 */ /* 0x000fc80004000000 */
[----:B------:R-:W-:-:S04]  /*07f0*/  LOP3.LUT R2, R2, 0x1, R11, 0xf8, !PT ;  /* 0x0000000102027812 */ /* 0x000fc800078ef80b */
[----:B------:R-:W-:-:S05]  /*0800*/  LOP3.LUT R2, R2, R5, RZ, 0xc0, !PT ;  /* 0x0000000502027212 */ /* 0x000fca00078ec0ff */
[----:B------:R-:W-:-:S05]  /*0810*/  IMAD.IADD R11, R11, 0x1, R2 ;  /* 0x000000010b0b7824 */ /* 0x000fca00078e0202 */
[----:B------:R-:W-:Y:S01]  /*0820*/  LOP3.LUT R0, R11, R0, RZ, 0xfc, !PT ;  /* 0x000000000b007212 */ /* 0x000fe200078efcff */
[----:B------:R-:W-:Y:S06]  /*0830*/  BRA `(.L_x_30) ;  /* 0x0000000000107947 */ /* 0x000fec0003800000 */
.L_x_29:
[----:B------:R-:W-:-:S04]  /*0840*/  LOP3.LUT R0, R0, 0x80000000, RZ, 0xc0, !PT ;  /* 0x8000000000007812 */ /* 0x000fc800078ec0ff */
[----:B------:R-:W-:Y:S01]  /*0850*/  LOP3.LUT R0, R0, 0x7f800000, RZ, 0xfc, !PT ;  /* 0x7f80000000007812 */ /* 0x000fe200078efcff */
[----:B------:R-:W-:Y:S06]  /*0860*/  BRA `(.L_x_30) ;  /* 0x0000000000047947 */ /* 0x000fec0003800000 */
.L_x_28:
[----:B------:R-:W-:-:S07]  /*0870*/  IMAD R0, R5, 0x800000, R0 ;  /* 0x0080000005007824 */ /* 0x000fce00078e0200 */
.L_x_30:
[----:B------:R-:W-:Y:S05]  /*0880*/  BSYNC.RECONVERGENT B2 ;  /* 0x0000000000027941 */ /* 0x000fea0003800200 */
.L_x_27:
[----:B------:R-:W-:Y:S05]  /*0890*/  BRA `(.L_x_31) ;  /* 0x0000000000207947 */ /* 0x000fea0003800000 */
.L_x_26:
[----:B------:R-:W-:-:S04]  /*08a0*/  LOP3.LUT R0, R5, 0x80000000, R2, 0x48, !PT ;  /* 0x8000000005007812 */ /* 0x000fc800078e4802 */
[----:B------:R-:W-:Y:S01]  /*08b0*/  LOP3.LUT R0, R0, 0x7f800000, RZ, 0xfc, !PT ;  /* 0x7f80000000007812 */ /* 0x000fe200078efcff */
[----:B------:R-:W-:Y:S06]  /*08c0*/  BRA `(.L_x_31) ;  /* 0x0000000000147947 */ /* 0x000fec0003800000 */
.L_x_25:
[----:B------:R-:W-:Y:S01]  /*08d0*/  LOP3.LUT R0, R5, 0x80000000, R2, 0x48, !PT ;  /* 0x8000000005007812 */ /* 0x000fe200078e4802 */
[----:B------:R-:W-:Y:S06]  /*08e0*/  BRA `(.L_x_31) ;  /* 0x00000000000c7947 */ /* 0x000fec0003800000 */
.L_x_24:
[----:B------:R-:W0:Y:S01]  /*08f0*/  MUFU.RSQ R0, -QNAN ;  /* 0xffc0000000007908 */ /* 0x000e220000001400 */
[----:B------:R-:W-:Y:S05]  /*0900*/  BRA `(.L_x_31) ;  /* 0x0000000000047947 */ /* 0x000fea0003800000 */
.L_x_23:
[----:B------:R-:W-:-:S07]  /*0910*/  FADD.FTZ R0, R2, R5 ;  /* 0x0000000502007221 */ /* 0x000fce0000010000 */
.L_x_31:
[----:B------:R-:W-:Y:S05]  /*0920*/  BSYNC.RECONVERGENT B1 ;  /* 0x0000000000017941 */ /* 0x000fea0003800200 */
.L_x_21:
[----:B------:R-:W-:-:S04]  /*0930*/  IMAD.MOV.U32 R5, RZ, RZ, 0x0 ;  /* 0x00000000ff057424 */ /* 0x000fc800078e00ff */
[----:B0-----:R-:W-:Y:S05]  /*0940*/  RET.REL.NODEC R4 `(_Z10cudaDivideP6float2iiPf) ;  /* 0xfffffff404ac7950 */ /* 0x001fea0003c3ffff */
.L_x_32:
        /* <DEDUP_REMOVED lines=11> */
.L_x_187:


//--------------------- .text._Z7cudaABSP6float2iiPf --------------------------
	.section	.text._Z7cudaABSP6float2iiPf,"ax",@progbits
	.align	128
        .global         _Z7cudaABSP6float2iiPf
        .type           _Z7cudaABSP6float2iiPf,@function
        .size           _Z7cudaABSP6float2iiPf,(.L_x_188 - _Z7cudaABSP6float2iiPf)
        .other          _Z7cudaABSP6float2iiPf,@"STO_CUDA_ENTRY STV_DEFAULT"
_Z7cudaABSP6float2iiPf:
.text._Z7cudaABSP6float2iiPf:
        /* <DEDUP_REMOVED lines=10> */
[----:B------:R-:W1:Y:S01]  /*00a0*/  LDCU.64 UR4, c[0x0][0x358] ;  /* 0x00006b00ff0477ac */ /* 0x000e620008000a00 */
[----:B0-----:R-:W-:-:S06]  /*00b0*/  IMAD.WIDE R4, R2, 0x8, R4 ;  /* 0x0000000802047825 */ /* 0x001fcc00078e0204 */
[----:B-1----:R-:W2:Y:S01]  /*00c0*/  LDG.E.64 R4, desc[UR4][R4.64] ;  /* 0x0000000404047981 */ /* 0x002ea2000c1e1b00 */
[----:B------:R-:W-:Y:S01]  /*00d0*/  BSSY.RECONVERGENT B0, `(.L_x_33) ;  /* 0x000000f000007945 */ /* 0x000fe20003800200 */
[----:B--2---:R-:W-:-:S04]  /*00e0*/  FMUL R3, R5, R5 ;  /* 0x0000000505037220 */ /* 0x004fc80000400000 */
[----:B------:R-:W-:-:S04]  /*00f0*/  FFMA R0, R4, R4, R3 ;  /* 0x0000000404007223 */ /* 0x000fc80000000003 */
[----:B------:R0:W1:Y:S01]  /*0100*/  MUFU.RSQ R3, R0 ;  /* 0x0000000000037308 */ /* 0x0000620000001400 */
[----:B------:R-:W-:-:S04]  /*0110*/  IADD3 R6, PT, PT, R0, -0xd000000, RZ ;  /* 0xf300000000067810 */ /* 0x000fc80007ffe0ff */
[----:B------:R-:W-:-:S13]  /*0120*/  ISETP.GT.U32.AND P0, PT, R6, 0x727fffff, PT ;  /* 0x727fffff0600780c */ /* 0x000fda0003f04070 */
[----:B01----:R-:W-:Y:S05]  /*0130*/  @!P0 BRA `(.L_x_34) ;  /* 0x0000000000108947 */ /* 0x003fea0003800000 */
[----:B------:R-:W-:-:S07]  /*0140*/  MOV R8, 0x160 ;  /* 0x0000016000087802 */ /* 0x000fce0000000f00 */
[----:B------:R-:W-:Y:S05]  /*0150*/  CALL.REL.NOINC `($__internal_2_$__cuda_sm20_sqrt_rn_f32_slowpath) ;  /* 0x00000000002c7944 */ /* 0x000fea0003c00000 */
[----:B------:R-:W-:Y:S01]  /*0160*/  MOV R7, R3 ;  /* 0x0000000300077202 */ /* 0x000fe20000000f00 */
[----:B------:R-:W-:Y:S06]  /*0170*/  BRA `(.L_x_35) ;  /* 0x0000000000107947 */ /* 0x000fec0003800000 */
.L_x_34:
[----:B------:R-:W-:Y:S01]  /*0180*/  FMUL.FTZ R7, R0, R3 ;  /* 0x0000000300077220 */ /* 0x000fe20000410000 */
[----:B------:R-:W-:-:S03]  /*0190*/  FMUL.FTZ R3, R3, 0.5 ;  /* 0x3f00000003037820 */ /* 0x000fc60000410000 */
[----:B------:R-:W-:-:S04]  /*01a0*/  FFMA R0, -R7, R7, R0 ;  /* 0x0000000707007223 */ /* 0x000fc80000000100 */
[----:B------:R-:W-:-:S07]  /*01b0*/  FFMA R7, R0, R3, R7 ;  /* 0x0000000300077223 */ /* 0x000fce0000000007 */
.L_x_35:
[----:B------:R-:W-:Y:S05]  /*01c0*/  BSYNC.RECONVERGENT B0 ;  /* 0x0000000000007941 */ /* 0x000fea0003800200 */
.L_x_33:
[----:B------:R-:W0:Y:S02]  /*01d0*/  LDC.64 R4, c[0x0][0x390] ;  /* 0x0000e400ff047b82 */ /* 0x000e240000000a00 */
[----:B0-----:R-:W-:-:S05]  /*01e0*/  IMAD.WIDE R2, R2, 0x4, R4 ;  /* 0x0000000402027825 */ /* 0x001fca00078e0204 */
[----:B------:R-:W-:Y:S01]  /*01f0*/  STG.E desc[UR4][R2.64], R7 ;  /* 0x0000000702007986 */ /* 0x000fe2000c101904 */
[----:B------:R-:W-:Y:S05]  /*0200*/  EXIT ;  /* 0x000000000000794d */ /* 0x000fea0003800000 */
        .weak           $__internal_2_$__cuda_sm20_sqrt_rn_f32_slowpath
        .type           $__internal_2_$__cuda_sm20_sqrt_rn_f32_slowpath,@function
        .size           $__internal_2_$__cuda_sm20_sqrt_rn_f32_slowpath,(.L_x_188 - $__internal_2_$__cuda_sm20_sqrt_rn_f32_slowpath)
$__internal_2_$__cuda_sm20_sqrt_rn_f32_slowpath:
[----:B------:R-:W-:-:S13]  /*0210*/  LOP3.LUT P0, RZ, R0, 0x7fffffff, RZ, 0xc0, !PT ;  /* 0x7fffffff00ff7812 */ /* 0x000fda000780c0ff */
[----:B------:R-:W-:Y:S01]  /*0220*/  @!P0 MOV R3, R0 ;  /* 0x0000000000038202 */ /* 0x000fe20000000f00 */
[----:B------:R-:W-:Y:S06]  /*0230*/  @!P0 BRA `(.L_x_36) ;  /* 0x0000000000408947 */ /* 0x000fec0003800000 */
[----:B------:R-:W-:-:S13]  /*0240*/  FSETP.GEU.FTZ.AND P0, PT, R0, RZ, PT ;  /* 0x000000ff0000720b */ /* 0x000fda0003f1e000 */
[----:B------:R-:W-:Y:S01]  /*0250*/  @!P0 MOV R3, 0x7fffffff ;  /* 0x7fffffff00038802 */ /* 0x000fe20000000f00 */
[----:B------:R-:W-:Y:S06]  /*0260*/  @!P0 BRA `(.L_x_36) ;  /* 0x0000000000348947 */ /* 0x000fec0003800000 */
[----:B------:R-:W-:-:S13]  /*0270*/  FSETP.GTU.FTZ.AND P0, PT, |R0|, +INF , PT ;  /* 0x7f8000000000780b */ /* 0x000fda0003f1c200 */
[----:B------:R-:W-:Y:S01]  /*0280*/  @P0 FADD.FTZ R3, R0, 1 ;  /* 0x3f80000000030421 */ /* 0x000fe20000010000 */
[----:B------:R-:W-:Y:S06]  /*0290*/  @P0 BRA `(.L_x_36) ;  /* 0x0000000000280947 */ /* 0x000fec0003800000 */
[----:B------:R-:W-:-:S13]  /*02a0*/  FSETP.NEU.FTZ.AND P0, PT, |R0|, +INF , PT ;  /* 0x7f8000000000780b */ /* 0x000fda0003f1d200 */
[----:B------:R-:W-:-:S04]  /*02b0*/  @P0 FFMA R4, R0, 1.84467440737095516160e+19, RZ ;  /* 0x5f80000000040823 */ /* 0x000fc800000000ff */
[----:B------:R-:W0:Y:S02]  /*02c0*/  @P0 MUFU.RSQ R3, R4 ;  /* 0x0000000400030308 */ /* 0x000e240000001400 */
[----:B0-----:R-:W-:Y:S01]  /*02d0*/  @P0 FMUL.FTZ R5, R4, R3 ;  /* 0x0000000304050220 */ /* 0x001fe20000410000 */
[----:B------:R-:W-:Y:S01]  /*02e0*/  @P0 FMUL.FTZ R7, R3, 0.5 ;  /* 0x3f00000003070820 */ /* 0x000fe20000410000 */
[----:B------:R-:W-:Y:S02]  /*02f0*/  @!P0 MOV R3, R0 ;  /* 0x0000000000038202 */ /* 0x000fe40000000f00 */
[----:B------:R-:W-:-:S04]  /*0300*/  @P0 FADD.FTZ R6, -R5, -RZ ;  /* 0x800000ff05060221 */ /* 0x000fc80000010100 */
[----:B------:R-:W-:-:S04]  /*0310*/  @P0 FFMA R6, R5, R6, R4 ;  /* 0x0000000605060223 */ /* 0x000fc80000000004 */
[----:B------:R-:W-:-:S04]  /*0320*/  @P0 FFMA R6, R6, R7, R5 ;  /* 0x0000000706060223 */ /* 0x000fc80000000005 */
[----:B------:R-:W-:-:S07]  /*0330*/  @P0 FMUL.FTZ R3, R6, 2.3283064365386962891e-10 ;  /* 0x2f80000006030820 */ /* 0x000fce0000410000 */
.L_x_36:
[----:B------:R-:W-:Y:S01]  /*0340*/  HFMA2 R5, -RZ, RZ, 0, 0 ;  /* 0x00000000ff057431 */ /* 0x000fe200000001ff */
[----:B------:R-:W-:-:S04]  /*0350*/  MOV R4, R8 ;  /* 0x0000000800047202 */ /* 0x000fc80000000f00 */
[----:B------:R-:W-:Y:S05]  /*0360*/  RET.REL.NODEC R4 `(_Z7cudaABSP6float2iiPf) ;  /* 0xfffffffc04247950 */ /* 0x000fea0003c3ffff */
.L_x_37:
        /* <DEDUP_REMOVED lines=9> */
.L_x_188:


//--------------------- .text._Z8cudaMeanP6float2iiS0_ --------------------------
	.section	.text._Z8cudaMeanP6float2iiS0_,"ax",@progbits
	.align	128
        .global         _Z8cudaMeanP6float2iiS0_
        .type           _Z8cudaMeanP6float2iiS0_,@function
        .size           _Z8cudaMeanP6float2iiS0_,(.L_x_189 - _Z8cudaMeanP6float2iiS0_)
        .other          _Z8cudaMeanP6float2iiS0_,@"STO_CUDA_ENTRY STV_DEFAULT"
_Z8cudaMeanP6float2iiS0_:
.text._Z8cudaMeanP6float2iiS0_:
[----:B------:R-:W-:Y:S01]  /*0000*/  LDC R1, c[0x0][0x37c] ;  /* 0x0000df00ff017b82 */ /* 0x000fe20000000800 */
[----:B------:R-:W0:Y:S07]  /*0010*/  S2R R2, SR_TID.X ;  /* 0x0000000000027919 */ /* 0x000e2e0000002100 */
[----:B------:R-:W0:Y:S08]  /*0020*/  S2UR UR4, SR_CTAID.X ;  /* 0x00000000000479c3 */ /* 0x000e300000002500 */
[----:B------:R-:W0:Y:S08]  /*0030*/  LDC R3, c[0x0][0x360] ;  /* 0x0000d800ff037b82 */ /* 0x000e300000000800 */
[----:B------:R-:W1:Y:S01]  /*0040*/  LDC R0, c[0x0][0x388] ;  /* 0x0000e200ff007b82 */ /* 0x000e620000000800 */
[----:B0-----:R-:W-:-:S05]  /*0050*/  IMAD R3, R3, UR4, R2 ;  /* 0x0000000403037c24 */ /* 0x001fca000f8e0202 */
[----:B-1----:R-:W-:-:S13]  /*0060*/  ISETP.GE.AND P0, PT, R3, R0, PT ;  /* 0x000000000300720c */ /* 0x002fda0003f06270 */
[----:B------:R-:W-:Y:S05]  /*0070*/  @P0 EXIT ;  /* 0x000000000000094d */ /* 0x000fea0003800000 */
[----:B------:R-:W0:Y:S01]  /*0080*/  LDCU UR7, c[0x0][0x38c] ;  /* 0x00007180ff0777ac */ /* 0x000e220008000800 */
[----:B------:R-:W-:Y:S01]  /*0090*/  HFMA2 R29, -RZ, RZ, 0, 0 ;  /* 0x00000000ff1d7431 */ /* 0x000fe200000001ff */
[----:B------:R-:W-:Y:S01]  /*00a0*/  MOV R2, RZ ;  /* 0x000000ff00027202 */ /* 0x000fe20000000f00 */
[----:B------:R-:W1:Y:S01]  /*00b0*/  LDCU.64 UR8, c[0x0][0x358] ;  /* 0x00006b00ff0877ac */ /* 0x000e620008000a00 */
[----:B0-----:R-:W-:-:S09]  /*00c0*/  UISETP.GE.AND UP0, UPT, UR7, 0x1, UPT ;  /* 0x000000010700788c */ /* 0x001fd2000bf06270 */
[----:B-1----:R-:W-:Y:S05]  /*00d0*/  BRA.U !UP0, `(.L_x_38) ;  /* 0x0000000908707547 */ /* 0x002fea000b800000 */
[----:B------:R-:W-:Y:S01]  /*00e0*/  UISETP.GE.U32.AND UP1, UPT, UR7, 0x10, UPT ;  /* 0x000000100700788c */ /* 0x000fe2000bf26070 */
[----:B------:R-:W-:Y:S01]  /*00f0*/  MOV R2, RZ ;  /* 0x000000ff00027202 */ /* 0x000fe20000000f00 */
[----:B------:R-:W-:Y:S01]  /*0100*/  ULOP3.LUT UR5, UR7, 0xf, URZ, 0xc0, !UPT ;  /* 0x0000000f07057892 */ /* 0x000fe2000f8ec0ff */
[----:B------:R-:W-:Y:S01]  /*0110*/  MOV R29, RZ ;  /* 0x000000ff001d7202 */ /* 0x000fe20000000f00 */
[----:B------:R-:W-:Y:S02]  /*0120*/  UMOV UR4, URZ ;  /* 0x000000ff00047c82 */ /* 0x000fe40008000000 */
[----:B------:R-:W-:-:S03]  /*0130*/  UISETP.NE.AND UP0, UPT, UR5, URZ, UPT ;  /* 0x000000ff0500728c */ /* 0x000fc6000bf05270 */
[----:B------:R-:W-:Y:S08]  /*0140*/  BRA.U !UP1, `(.L_x_39) ;  /* 0x0000000509247547 */ /* 0x000ff0000b800000 */
[----:B------:R-:W-:Y:S01]  /*0150*/  HFMA2 R2, -RZ, RZ, 0, 0 ;  /* 0x00000000ff027431 */ /* 0x000fe200000001ff */
[----:B------:R-:W-:Y:S01]  /*0160*/  ULOP3.LUT UR4, UR7, 0x7ffffff0, URZ, 0xc0, !UPT ;  /* 0x7ffffff007047892 */ /* 0x000fe2000f8ec0ff */
[----:B------:R-:W-:-:S03]  /*0170*/  MOV R27, R3 ;  /* 0x00000003001b7202 */ /* 0x000fc60000000f00 */
[----:B------:R-:W-:-:S12]  /*0180*/  UIADD3 UR6, UPT, UPT, -UR4, URZ, URZ ;  /* 0x000000ff04067290 */ /* 0x000fd8000fffe1ff */
.L_x_40:
[----:B------:R-:W0:Y:S02]  /*0190*/  LDC.64 R14, c[0x0][0x380] ;  /* 0x0000e000ff0e7b82 */ /* 0x000e240000000a00 */
[----:B0-----:R-:W-:-:S04]  /*01a0*/  IMAD.WIDE R14, R27, 0x8, R14 ;  /* 0x000000081b0e7825 */ /* 0x001fc800078e020e */
[C---:B------:R-:W-:Y:S02]  /*01b0*/  IMAD.WIDE R12, R0.reuse, 0x8, R14 ;  /* 0x00000008000c7825 */ /* 0x040fe400078e020e */
[----:B------:R-:W2:Y:S02]  /*01c0*/  LDG.E.64 R14, desc[UR8][R14.64] ;  /* 0x000000080e0e7981 */ /* 0x000ea4000c1e1b00 */
[C---:B------:R-:W-:Y:S02]  /*01d0*/  IMAD.WIDE R10, R0.reuse, 0x8, R12 ;  /* 0x00000008000a7825 */ /* 0x040fe400078e020c */
[----:B------:R-:W3:Y:S02]  /*01e0*/  LDG.E.64 R12, desc[UR8][R12.64] ;  /* 0x000000080c0c7981 */ /* 0x000ee4000c1e1b00 */
[C---:B------:R-:W-:Y:S02]  /*01f0*/  IMAD.WIDE R24, R0.reuse, 0x8, R10 ;  /* 0x0000000800187825 */ /* 0x040fe400078e020a */
[----:B------:R-:W4:Y:S04]  /*0200*/  LDG.E.64 R10, desc[UR8][R10.64] ;  /* 0x000000080a0a7981 */ /* 0x000f28000c1e1b00 */
[----:B------:R0:W5:Y:S02]  /*0210*/  LDG.E.64 R8, desc[UR8][R24.64] ;  /* 0x0000000818087981 */ /* 0x000164000c1e1b00 */
[----:B0-----:R-:W-:-:S05]  /*0220*/  IMAD.WIDE R24, R0, 0x8, R24 ;  /* 0x0000000800187825 */ /* 0x001fca00078e0218 */
[----:B------:R-:W5:Y:S01]  /*0230*/  LDG.E.64 R6, desc[UR8][R24.64] ;  /* 0x0000000818067981 */ /* 0x000f62000c1e1b00 */
[----:B------:R-:W-:-:S05]  /*0240*/  IMAD.WIDE R16, R0, 0x8, R24 ;  /* 0x0000000800107825 */ /* 0x000fca00078e0218 */
[----:B------:R0:W5:Y:S01]  /*0250*/  LDG.E.64 R4, desc[UR8][R16.64] ;  /* 0x0000000810047981 */ /* 0x000162000c1e1b00 */
[----:B------:R-:W-:-:S04]  /*0260*/  IMAD.WIDE R22, R0, 0x8, R16 ;  /* 0x0000000800167825 */ /* 0x000fc800078e0210 */
[C---:B------:R-:W-:Y:S02]  /*0270*/  IMAD.WIDE R20, R0.reuse, 0x8, R22 ;  /* 0x0000000800147825 */ /* 0x040fe400078e0216 */
[----:B------:R-:W5:Y:S02]  /*0280*/  LDG.E.64 R22, desc[UR8][R22.64] ;  /* 0x0000000816167981 */ /* 0x000f64000c1e1b00 */
[C---:B------:R-:W-:Y:S02]  /*0290*/  IMAD.WIDE R18, R0.reuse, 0x8, R20 ;  /* 0x0000000800127825 */ /* 0x040fe400078e0214 */
[----:B------:R-:W5:Y:S02]  /*02a0*/  LDG.E.64 R20, desc[UR8][R20.64] ;  /* 0x0000000814147981 */ /* 0x000f64000c1e1b00 */
[----:B0-----:R-:W-:Y:S02]  /*02b0*/  IMAD.WIDE R16, R0, 0x8, R18 ;  /* 0x0000000800107825 */ /* 0x001fe400078e0212 */
[----:B------:R-:W5:Y:S02]  /*02c0*/  LDG.E.64 R18, desc[UR8][R18.64] ;  /* 0x0000000812127981 */ /* 0x000f64000c1e1b00 */
[----:B--2---:R-:W-:Y:S01]  /*02d0*/  FADD R29, R14, R29 ;  /* 0x0000001d0e1d7221 */ /* 0x004fe20000000000 */
[----:B------:R-:W-:Y:S01]  /*02e0*/  FADD R2, R15, R2 ;  /* 0x000000020f027221 */ /* 0x000fe20000000000 */
[----:B------:R-:W-:-:S02]  /*02f0*/  IMAD.WIDE R14, R0, 0x8, R16 ;  /* 0x00000008000e7825 */ /* 0x000fc400078e0210 */
[----:B------:R-:W2:Y:S02]  /*0300*/  LDG.E.64 R16, desc[UR8][R16.64] ;  /* 0x0000000810107981 */ /* 0x000ea4000c1e1b00 */
[----:B---3--:R-:W-:Y:S01]  /*0310*/  FADD R25, R29, R12 ;  /* 0x0000000c1d197221 */ /* 0x008fe20000000000 */
[----:B------:R-:W-:Y:S01]  /*0320*/  FADD R2, R2, R13 ;  /* 0x0000000d02027221 */ /* 0x000fe20000000000 */
[----:B------:R-:W-:Y:S02]  /*0330*/  IMAD.WIDE R12, R0, 0x8, R14 ;  /* 0x00000008000c7825 */ /* 0x000fe400078e020e */
[----:B------:R-:W3:Y:S02]  /*0340*/  LDG.E.64 R14, desc[UR8][R14.64] ;  /* 0x000000080e0e7981 */ /* 0x000ee4000c1e1b00 */
[----:B----4-:R-:W-:Y:S01]  /*0350*/  FADD R25, R25, R10 ;  /* 0x0000000a19197221 */ /* 0x010fe20000000000 */
[----:B------:R-:W-:Y:S01]  /*0360*/  FADD R2, R2, R11 ;  /* 0x0000000b02027221 */ /* 0x000fe20000000000 */
[----:B------:R-:W-:-:S04]  /*0370*/  IMAD.WIDE R10, R0, 0x8, R12 ;  /* 0x00000008000a7825 */ /* 0x000fc800078e020c */
[----:B-----5:R-:W-:Y:S01]  /*0380*/  FADD R29, R25, R8 ;  /* 0x00000008191d7221 */ /* 0x020fe20000000000 */
[----:B------:R-:W-:Y:S01]  /*0390*/  FADD R2, R2, R9 ;  /* 0x0000000902027221 */ /* 0x000fe20000000000 */
[----:B------:R-:W4:Y:S01]  /*03a0*/  LDG.E.64 R12, desc[UR8][R12.64] ;  /* 0x000000080c0c7981 */ /* 0x000f22000c1e1b00 */
[----:B------:R-:W-:-:S03]  /*03b0*/  IMAD.WIDE R8, R0, 0x8, R10 ;  /* 0x0000000800087825 */ /* 0x000fc600078e020a */
[----:B------:R-:W5:Y:S01]  /*03c0*/  LDG.E.64 R10, desc[UR8][R10.64] ;  /* 0x000000080a0a7981 */ /* 0x000f62000c1e1b00 */
[----:B------:R-:W-:Y:S01]  /*03d0*/  FADD R29, R29, R6 ;  /* 0x000000061d1d7221 */ /* 0x000fe20000000000 */
[----:B------:R-:W-:Y:S01]  /*03e0*/  FADD R2, R2, R7 ;  /* 0x0000000702027221 */ /* 0x000fe20000000000 */
[C---:B------:R-:W-:Y:S02]  /*03f0*/  IMAD.WIDE R6, R0.reuse, 0x8, R8 ;  /* 0x0000000800067825 */ /* 0x040fe400078e0208 */
[----:B------:R-:W5:Y:S02]  /*0400*/  LDG.E.64 R8, desc[UR8][R8.64] ;  /* 0x0000000808087981 */ /* 0x000f64000c1e1b00 */
[----:B------:R-:W-:Y:S02]  /*0410*/  IMAD.WIDE R24, R0, 0x8, R6 ;  /* 0x0000000800187825 */ /* 0x000fe400078e0206 */
[----:B------:R-:W5:Y:S04]  /*0420*/  LDG.E.64 R6, desc[UR8][R6.64] ;  /* 0x0000000806067981 */ /* 0x000f68000c1e1b00 */
[----:B------:R-:W5:Y:S01]  /*0430*/  LDG.E.64 R24, desc[UR8][R24.64] ;  /* 0x0000000818187981 */ /* 0x000f62000c1e1b00 */
[----:B------:R-:W-:Y:S01]  /*0440*/  FADD R29, R29, R4 ;  /* 0x000000041d1d7221 */ /* 0x000fe20000000000 */
[----:B------:R-:W-:-:S03]  /*0450*/  FADD R2, R2, R5 ;  /* 0x0000000502027221 */ /* 0x000fc60000000000 */
[----:B------:R-:W-:Y:S01]  /*0460*/  FADD R29, R29, R22 ;  /* 0x000000161d1d7221 */ /* 0x000fe20000000000 */
[----:B------:R-:W-:-:S03]  /*0470*/  FADD R2, R2, R23 ;  /* 0x0000001702027221 */ /* 0x000fc60000000000 */
[----:B------:R-:W-:Y:S01]  /*0480*/  FADD R29, R29, R20 ;  /* 0x000000141d1d7221 */ /* 0x000fe20000000000 */
[----:B------:R-:W-:-:S03]  /*0490*/  FADD R2, R2, R21 ;  /* 0x0000001502027221 */ /* 0x000fc60000000000 */
[----:B------:R-:W-:Y:S01]  /*04a0*/  FADD R29, R29, R18 ;  /* 0x000000121d1d7221 */ /* 0x000fe20000000000 */
[----:B------:R-:W-:Y:S01]  /*04b0*/  FADD R2, R2, R19 ;  /* 0x0000001302027221 */ /* 0x000fe20000000000 */
[----:B------:R-:W-:-:S04]  /*04c0*/  UIADD3 UR6, UPT, UPT, UR6, 0x10, URZ ;  /* 0x0000001006067890 */ /* 0x000fc8000fffe0ff */
[----:B------:R-:W-:Y:S01]  /*04d0*/  UISETP.NE.AND UP1, UPT, UR6, URZ, UPT ;  /* 0x000000ff0600728c */ /* 0x000fe2000bf25270 */
[----:B------:R-:W-:Y:S01]  /*04e0*/  LEA R27, R0, R27, 0x4 ;  /* 0x0000001b001b7211 */ /* 0x000fe200078e20ff */
[----:B--2---:R-:W-:Y:S01]  /*04f0*/  FADD R29, R29, R16 ;  /* 0x000000101d1d7221 */ /* 0x004fe20000000000 */
[----:B------:R-:W-:-:S03]  /*0500*/  FADD R2, R2, R17 ;  /* 0x0000001102027221 */ /* 0x000fc60000000000 */
[----:B---3--:R-:W-:Y:S01]  /*0510*/  FADD R29, R29, R14 ;  /* 0x0000000e1d1d7221 */ /* 0x008fe20000000000 */
[----:B------:R-:W-:-:S03]  /*0520*/  FADD R2, R2, R15 ;  /* 0x0000000f02027221 */ /* 0x000fc60000000000 */
[----:B----4-:R-:W-:Y:S01]  /*0530*/  FADD R29, R29, R12 ;  /* 0x0000000c1d1d7221 */ /* 0x010fe20000000000 */
[----:B------:R-:W-:-:S03]  /*0540*/  FADD R2, R2, R13 ;  /* 0x0000000d02027221 */ /* 0x000fc60000000000 */
[----:B-----5:R-:W-:Y:S01]  /*0550*/  FADD R29, R29, R10 ;  /* 0x0000000a1d1d7221 */ /* 0x020fe20000000000 */
[----:B------:R-:W-:-:S03]  /*0560*/  FADD R2, R2, R11 ;  /* 0x0000000b02027221 */ /* 0x000fc60000000000 */
[----:B------:R-:W-:Y:S01]  /*0570*/  FADD R29, R29, R8 ;  /* 0x000000081d1d7221 */ /* 0x000fe20000000000 */
[----:B------:R-:W-:-:S03]  /*0580*/  FADD R2, R2, R9 ;  /* 0x0000000902027221 */ /* 0x000fc60000000000 */
[----:B------:R-:W-:Y:S01]  /*0590*/  FADD R29, R29, R6 ;  /* 0x000000061d1d7221 */ /* 0x000fe20000000000 */
[----:B------:R-:W-:-:S03]  /*05a0*/  FADD R2, R2, R7 ;  /* 0x0000000702027221 */ /* 0x000fc60000000000 */
[----:B------:R-:W-:Y:S01]  /*05b0*/  FADD R29, R29, R24 ;  /* 0x000000181d1d7221 */ /* 0x000fe20000000000 */
[----:B------:R-:W-:Y:S01]  /*05c0*/  FADD R2, R2, R25 ;  /* 0x0000001902027221 */ /* 0x000fe20000000000 */
[----:B------:R-:W-:Y:S06]  /*05d0*/  BRA.U UP1, `(.L_x_40) ;  /* 0xfffffff901ec7547 */ /* 0x000fec000b83ffff */
.L_x_39:
[----:B------:R-:W-:Y:S05]  /*05e0*/  BRA.U !UP0, `(.L_x_38) ;  /* 0x00000005082c7547 */ /* 0x000fea000b800000 */
[----:B------:R-:W-:Y:S02]  /*05f0*/  UISETP.GE.U32.AND UP0, UPT, UR5, 0x8, UPT ;  /* 0x000000080500788c */ /* 0x000fe4000bf06070 */
[----:B------:R-:W-:-:S04]  /*0600*/  ULOP3.LUT UR6, UR7, 0x7, URZ, 0xc0, !UPT ;  /* 0x0000000707067892 */ /* 0x000fc8000f8ec0ff */
[----:B------:R-:W-:-:S03]  /*0610*/  UISETP.NE.AND UP1, UPT, UR6, URZ, UPT ;  /* 0x000000ff0600728c */ /* 0x000fc6000bf25270 */
[----:B------:R-:W-:Y:S08]  /*0620*/  BRA.U !UP0, `(.L_x_41) ;  /* 0x00000001088c7547 */ /* 0x000ff0000b800000 */
[----:B------:R-:W0:Y:S01]  /*0630*/  LDC.64 R4, c[0x0][0x380] ;  /* 0x0000e000ff047b82 */ /* 0x000e220000000a00 */
[----:B------:R-:W-:-:S04]  /*0640*/  IMAD R7, R0, UR4, R3 ;  /* 0x0000000400077c24 */ /* 0x000fc8000f8e0203 */
[----:B0-----:R-:W-:-:S04]  /*0650*/  IMAD.WIDE R4, R7, 0x8, R4 ;  /* 0x0000000807047825 */ /* 0x001fc800078e0204 */
[C---:B------:R-:W-:Y:S02]  /*0660*/  IMAD.WIDE R6, R0.reuse, 0x8, R4 ;  /* 0x0000000800067825 */ /* 0x040fe400078e0204 */
[----:B------:R-:W2:Y:S02]  /*0670*/  LDG.E.64 R4, desc[UR8][R4.64] ;  /* 0x0000000804047981 */ /* 0x000ea4000c1e1b00 */
[C---:B------:R-:W-:Y:S02]  /*0680*/  IMAD.WIDE R8, R0.reuse, 0x8, R6 ;  /* 0x0000000800087825 */ /* 0x040fe400078e0206 */
[----:B------:R-:W3:Y:S02]  /*0690*/  LDG.E.64 R6, desc[UR8][R6.64] ;  /* 0x0000000806067981 */ /* 0x000ee4000c1e1b00 */
[C---:B------:R-:W-:Y:S02]  /*06a0*/  IMAD.WIDE R10, R0.reuse, 0x8, R8 ;  /* 0x00000008000a7825 */ /* 0x040fe400078e0208 */
[----:B------:R-:W4:Y:S02]  /*06b0*/  LDG.E.64 R8, desc[UR8][R8.64] ;  /* 0x0000000808087981 */ /* 0x000f24000c1e1b00 */
[----:B------:R-:W-:-:S02]  /*06c0*/  IMAD.WIDE R12, R0, 0x8, R10 ;  /* 0x00000008000c7825 */ /* 0x000fc400078e020a */
[----:B------:R-:W5:Y:S02]  /*06d0*/  LDG.E.64 R10, desc[UR8][R10.64] ;  /* 0x000000080a0a7981 */ /* 0x000f64000c1e1b00 */
[C---:B------:R-:W-:Y:S02]  /*06e0*/  IMAD.WIDE R14, R0.reuse, 0x8, R12 ;  /* 0x00000008000e7825 */ /* 0x040fe400078e020c */
[----:B------:R-:W5:Y:S02]  /*06f0*/  LDG.E.64 R12, desc[UR8][R12.64] ;  /* 0x000000080c0c7981 */ /* 0x000f64000c1e1b00 */
[C---:B------:R-:W-:Y:S02]  /*0700*/  IMAD.WIDE R16, R0.reuse, 0x8, R14 ;  /* 0x0000000800107825 */ /* 0x040fe400078e020e */
[----:B------:R-:W5:Y:S02]  /*0710*/  LDG.E.64 R14, desc[UR8][R14.64] ;  /* 0x000000080e0e7981 */ /* 0x000f64000c1e1b00 */
[----:B------:R-:W-:-:S02]  /*0720*/  IMAD.WIDE R18, R0, 0x8, R16 ;  /* 0x0000000800127825 */ /* 0x000fc400078e0210 */
[----:B------:R-:W5:Y:S04]  /*0730*/  LDG.E.64 R16, desc[UR8][R16.64] ;  /* 0x0000000810107981 */ /* 0x000f68000c1e1b00 */
[----:B------:R-:W5:Y:S01]  /*0740*/  LDG.E.64 R18, desc[UR8][R18.64] ;  /* 0x0000000812127981 */ /* 0x000f62000c1e1b00 */
[----:B------:R-:W-:Y:S01]  /*0750*/  UIADD3 UR4, UPT, UPT, UR4, 0x8, URZ ;  /* 0x0000000804047890 */ /* 0x000fe2000fffe0ff */
        /* <DEDUP_REMOVED lines=13> */
[----:B------:R-:W-:-:S03]  /*0830*/  FADD R2, R2, R17 ;  /* 0x0000001102027221 */ /* 0x000fc60000000000 */
[----:B------:R-:W-:Y:S01]  /*0840*/  FADD R29, R29, R18 ;  /* 0x000000121d1d7221 */ /* 0x000fe20000000000 */
[----:B------:R-:W-:-:S07]  /*0850*/  FADD R2, R2, R19 ;  /* 0x0000001302027221 */ /* 0x000fce0000000000 */
.L_x_41:
        /* <DEDUP_REMOVED lines=12> */
[----:B------:R-:W-:Y:S02]  /*0920*/  IMAD.WIDE R10, R0, 0x8, R8 ;  /* 0x00000008000a7825 */ /* 0x000fe400078e0208 */
[----:B------:R-:W4:Y:S04]  /*0930*/  LDG.E.64 R8, desc[UR8][R8.64] ;  /* 0x0000000808087981 */ /* 0x000f28000c1e1b00 */
        /* <DEDUP_REMOVED lines=9> */
[----:B------:R-:W-:-:S07]  /*09d0*/  FADD R2, R2, R11 ;  /* 0x0000000b02027221 */ /* 0x000fce0000000000 */
.L_x_42:
[----:B------:R-:W-:Y:S05]  /*09e0*/  BRA.U !UP1, `(.L_x_38) ;  /* 0x00000001092c7547 */ /* 0x000fea000b800000 */
[----:B------:R-:W0:Y:S01]  /*09f0*/  LDC.64 R6, c[0x0][0x380] ;  /* 0x0000e000ff067b82 */ /* 0x000e220000000a00 */
[----:B------:R-:W-:Y:S01]  /*0a00*/  IMAD R9, R0, UR4, R3 ;  /* 0x0000000400097c24 */ /* 0x000fe2000f8e0203 */
[----:B------:R-:W-:-:S12]  /*0a10*/  UIADD3 UR5, UPT, UPT, -UR5, URZ, URZ ;  /* 0x000000ff05057290 */ /* 0x000fd8000fffe1ff */
.L_x_43:
[----:B0-----:R-:W-:-:S06]  /*0a20*/  IMAD.WIDE R4, R9, 0x8, R6 ;  /* 0x0000000809047825 */ /* 0x001fcc00078e0206 */
[----:B------:R-:W2:Y:S01]  /*0a30*/  LDG.E.64 R4, desc[UR8][R4.64] ;  /* 0x0000000804047981 */ /* 0x000ea2000c1e1b00 */
[----:B------:R-:W-:Y:S01]  /*0a40*/  UIADD3 UR5, UPT, UPT, UR5, 0x1, URZ ;  /* 0x0000000105057890 */ /* 0x000fe2000fffe0ff */
[----:B------:R-:W-:-:S03]  /*0a50*/  IADD3 R9, PT, PT, R9, R0, RZ ;  /* 0x0000000009097210 */ /* 0x000fc60007ffe0ff */
[----:B------:R-:W-:Y:S01]  /*0a60*/  UISETP.NE.AND UP0, UPT, UR5, URZ, UPT ;  /* 0x000000ff0500728c */ /* 0x000fe2000bf05270 */
[----:B--2---:R-:W-:Y:S01]  /*0a70*/  FADD R29, R4, R29 ;  /* 0x0000001d041d7221 */ /* 0x004fe20000000000 */
[----:B------:R-:W-:-:S07]  /*0a80*/  FADD R2, R5, R2 ;  /* 0x0000000205027221 */ /* 0x000fce0000000000 */
[----:B------:R-:W-:Y:S05]  /*0a90*/  BRA.U UP0, `(.L_x_43) ;  /* 0xfffffffd00e07547 */ /* 0x000fea000b83ffff */
.L_x_38:
[----:B------:R-:W-:Y:S01]  /*0aa0*/  I2FP.F32.S32 R8, UR7 ;  /* 0x0000000700087c45 */ /* 0x000fe20008201400 */
[----:B------:R-:W-:Y:S03]  /*0ab0*/  BSSY.RECONVERGENT B0, `(.L_x_44) ;  /* 0x000000e000007945 */ /* 0x000fe60003800200 */
[----:B------:R-:W0:Y:S08]  /*0ac0*/  MUFU.RCP R5, R8 ;  /* 0x0000000800057308 */ /* 0x000e300000001000 */
[----:B------:R-:W1:Y:S01]  /*0ad0*/  FCHK P0, R29, R8 ;  /* 0x000000081d007302 */ /* 0x000e620000000000 */
[----:B0-----:R-:W-:-:S04]  /*0ae0*/  FFMA R0, -R8, R5, 1 ;  /* 0x3f80000008007423 */ /* 0x001fc80000000105 */
[----:B------:R-:W-:-:S04]  /*0af0*/  FFMA R0, R5, R0, R5 ;  /* 0x0000000005007223 */ /* 0x000fc80000000005 */
[----:B------:R-:W-:-:S04]  /*0b00*/  FFMA R5, R0, R29, RZ ;  /* 0x0000001d00057223 */ /* 0x000fc800000000ff */
[----:B------:R-:W-:-:S04]  /*0b10*/  FFMA R4, -R8, R5, R29 ;  /* 0x0000000508047223 */ /* 0x000fc8000000011d */
[----:B------:R-:W-:Y:S01]  /*0b20*/  FFMA R4, R0, R4, R5 ;  /* 0x0000000400047223 */ /* 0x000fe20000000005 */
[----:B-1----:R-:W-:Y:S06]  /*0b30*/  @!P0 BRA `(.L_x_45) ;  /* 0x0000000000148947 */ /* 0x002fec0003800000 */
[----:B------:R-:W-:Y:S02]  /*0b40*/  MOV R0, R29 ;  /* 0x0000001d00007202 */ /* 0x000fe40000000f00 */
[----:B------:R-:W-:Y:S02]  /*0b50*/  MOV R5, R8 ;  /* 0x0000000800057202 */ /* 0x000fe40000000f00 */
[----:B------:R-:W-:-:S07]  /*0b60*/  MOV R10, 0xb80 ;  /* 0x00000b80000a7802 */ /* 0x000fce0000000f00 */
[----:B------:R-:W-:Y:S05]  /*0b70*/  CALL.REL.NOINC `($__internal_3_$__cuda_sm3x_div_rn_noftz_f32_slowpath) ;  /* 0x0000000000547944 */ /* 0x000fea0003c00000 */
[----:B------:R-:W-:-:S07]  /*0b80*/  MOV R4, R0 ;  /* 0x0000000000047202 */ /* 0x000fce0000000f00 */
.L_x_45:
[----:B------:R-:W-:Y:S05]  /*0b90*/  BSYNC.RECONVERGENT B0 ;  /* 0x0000000000007941 */ /* 0x000fea0003800200 */
.L_x_44:
[----:B------:R-:W0:Y:S01]  /*0ba0*/  MUFU.RCP R5, R8 ;  /* 0x0000000800057308 */ /* 0x000e220000001000 */
[----:B------:R-:W1:Y:S01]  /*0bb0*/  LDC.64 R6, c[0x0][0x390] ;  /* 0x0000e400ff067b82 */ /* 0x000e620000000a00 */
[----:B------:R-:W-:Y:S06]  /*0bc0*/  BSSY.RECONVERGENT B0, `(.L_x_46) ;  /* 0x000000e000007945 */ /* 0x000fec0003800200 */
[----:B------:R-:W2:Y:S01]  /*0bd0*/  FCHK P0, R2, R8 ;  /* 0x0000000802007302 */ /* 0x000ea20000000000 */
[----:B0-----:R-:W-:-:S04]  /*0be0*/  FFMA R0, -R8, R5, 1 ;  /* 0x3f80000008007423 */ /* 0x001fc80000000105 */
[----:B------:R-:W-:-:S04]  /*0bf0*/  FFMA R0, R5, R0, R5 ;  /* 0x0000000005007223 */ /* 0x000fc80000000005 */
[----:B------:R-:W-:Y:S01]  /*0c00*/  FFMA R5, R0, R2, RZ ;  /* 0x0000000200057223 */ /* 0x000fe200000000ff */
[----:B-1----:R-:W-:-:S04]  /*0c10*/  IMAD.WIDE R6, R3, 0x8, R6 ;  /* 0x0000000803067825 */ /* 0x002fc800078e0206 */
[----:B------:R-:W-:-:S04]  /*0c20*/  FFMA R10, -R8, R5, R2 ;  /* 0x00000005080a7223 */ /* 0x000fc80000000102 */
[----:B------:R-:W-:Y:S01]  /*0c30*/  FFMA R5, R0, R10, R5 ;  /* 0x0000000a00057223 */ /* 0x000fe20000000005 */
[----:B--2---:R-:W-:Y:S06]  /*0c40*/  @!P0 BRA `(.L_x_47) ;  /* 0x0000000000148947 */ /* 0x004fec0003800000 */
[----:B------:R-:W-:Y:S02]  /*0c50*/  MOV R0, R2 ;  /* 0x0000000200007202 */ /* 0x000fe40000000f00 */
[----:B------:R-:W-:Y:S02]  /*0c60*/  MOV R5, R8 ;  /* 0x0000000800057202 */ /* 0x000fe40000000f00 */
[----:B------:R-:W-:-:S07]  /*0c70*/  MOV R10, 0xc90 ;  /* 0x00000c90000a7802 */ /* 0x000fce0000000f00 */
[----:B------:R-:W-:Y:S05]  /*0c80*/  CALL.REL.NOINC `($__internal_3_$__cuda_sm3x_div_rn_noftz_f32_slowpath) ;  /* 0x0000000000107944 */ /* 0x000fea0003c00000 */
[----:B------:R-:W-:-:S07]  /*0c90*/  MOV R5, R0 ;  /* 0x0000000000057202 */ /* 0x000fce0000000f00 */
.L_x_47:
[----:B------:R-:W-:Y:S05]  /*0ca0*/  BSYNC.RECONVERGENT B0 ;  /* 0x0000000000007941 */ /* 0x000fea0003800200 */
.L_x_46:
[----:B------:R-:W-:Y:S01]  /*0cb0*/  STG.E.64 desc[UR8][R6.64], R4 ;  /* 0x0000000406007986 */ /* 0x000fe2000c101b08 */
[----:B------:R-:W-:Y:S05]  /*0cc0*/  EXIT ;  /* 0x000000000000794d */ /* 0x000fea0003800000 */
        .weak           $__internal_3_$__cuda_sm3x_div_rn_noftz_f32_slowpath
        .type           $__internal_3_$__cuda_sm3x_div_rn_noftz_f32_slowpath,@function
        .size           $__internal_3_$__cuda_sm3x_div_rn_noftz_f32_slowpath,(.L_x_189 - $__internal_3_$__cuda_sm3x_div_rn_noftz_f32_slowpath)
$__internal_3_$__cuda_sm3x_div_rn_noftz_f32_slowpath:
[----:B------:R-:W-:Y:S01]  /*0cd0*/  SHF.R.U32.HI R11, RZ, 0x17, R5 ;  /* 0x00000017ff0b7819 */ /* 0x000fe20000011605 */
[----:B------:R-:W-:Y:S01]  /*0ce0*/  BSSY.RECONVERGENT B1, `(.L_x_48) ;  /* 0x0000062000017945 */ /* 0x000fe20003800200 */
[----:B------:R-:W-:Y:S02]  /*0cf0*/  SHF.R.U32.HI R9, RZ, 0x17, R0 ;  /* 0x00000017ff097819 */ /* 0x000fe40000011600 */
[----:B------:R-:W-:Y:S02]  /*0d00*/  LOP3.LUT R11, R11, 0xff, RZ, 0xc0, !PT ;  /* 0x000000ff0b0b7812 */ /* 0x000fe400078ec0ff */
[----:B------:R-:W-:Y:S02]  /*0d10*/  LOP3.LUT R14, R9, 0xff, RZ, 0xc0, !PT ;  /* 0x000000ff090e7812 */ /* 0x000fe400078ec0ff */
[----:B------:R-:W-:Y:S02]  /*0d20*/  IADD3 R13, PT, PT, R11, -0x1, RZ ;  /* 0xffffffff0b0d7810 */ /* 0x000fe40007ffe0ff */
[----:B------:R-:W-:-:S02]  /*0d30*/  IADD3 R12, PT, PT, R14, -0x1, RZ ;  /* 0xffffffff0e0c7810 */ /* 0x000fc40007ffe0ff */
[----:B------:R-:W-:-:S04]  /*0d40*/  ISETP.GT.U32.AND P0, PT, R13, 0xfd, PT ;  /* 0x000000fd0d00780c */ /* 0x000fc80003f04070 */
[----:B------:R-:W-:-:S13]  /*0d50*/  ISETP.GT.U32.OR P0, PT, R12, 0xfd, P0 ;  /* 0x000000fd0c00780c */ /* 0x000fda0000704470 */
[----:B------:R-:W-:Y:S01]  /*0d60*/  @!P0 MOV R9, RZ ;  /* 0x000000ff00098202 */ /* 0x000fe20000000f00 */
        /* <DEDUP_REMOVED lines=19> */
[----:B------:R-:W-:Y:S01]  /*0ea0*/  @P0 MOV R9, RZ ;  /* 0x000000ff00090202 */ /* 0x000fe20000000f00 */
[----:B------:R-:W-:Y:S01]  /*0eb0*/  @!P0 FFMA R0, R0, 1.84467440737095516160e+19, RZ ;  /* 0x5f80000000008823 */ /* 0x000fe200000000ff */
[----:B------:R-:W-:Y:S01]  /*0ec0*/  @!P0 MOV R9, 0xffffffc0 ;  /* 0xffffffc000098802 */ /* 0x000fe20000000f00 */
[----:B------:R-:W-:-:S03]  /*0ed0*/  @!P1 FFMA R5, R5, 1.84467440737095516160e+19, RZ ;  /* 0x5f80000005059823 */ /* 0x000fc600000000ff */
[----:B------:R-:W-:-:S07]  /*0ee0*/  @!P1 IADD3 R9, PT, PT, R9, 0x40, RZ ;  /* 0x0000004009099810 */ /* 0x000fce0007ffe0ff */
.L_x_49:
[----:B------:R-:W-:Y:S01]  /*0ef0*/  LEA R12, R11, 0xc0800000, 0x17 ;  /* 0xc08000000b0c7811 */ /* 0x000fe200078eb8ff */
[----:B------:R-:W-:Y:S03]  /*0f00*/  BSSY.RECONVERGENT B2, `(.L_x_54) ;  /* 0x0000036000027945 */ /* 0x000fe60003800200 */
[----:B------:R-:W-:Y:S02]  /*0f10*/  IADD3 R12, PT, PT, -R12, R5, RZ ;  /* 0x000000050c0c7210 */ /* 0x000fe40007ffe1ff */
[----:B------:R-:W-:Y:S02]  /*0f20*/  IADD3 R5, PT, PT, R14, -0x7f, RZ ;  /* 0xffffff810e057810 */ /* 0x000fe40007ffe0ff */
[----:B------:R0:W1:Y:S01]  /*0f30*/  MUFU.RCP R13, R12 ;  /* 0x0000000c000d7308 */ /* 0x0000620000001000 */
[----:B------:R-:W-:Y:S02]  /*0f40*/  FADD.FTZ R15, -R12, -RZ ;  /* 0x800000ff0c0f7221 */ /* 0x000fe40000010100 */
[C---:B------:R-:W-:Y:S01]  /*0f50*/  IMAD R0, R5.reuse, -0x800000, R0 ;  /* 0xff80000005007824 */ /* 0x040fe200078e0200 */
[----:B0-----:R-:W-:-:S04]  /*0f60*/  IADD3 R12, PT, PT, R5, 0x7f, -R11 ;  /* 0x0000007f050c7810 */ /* 0x001fc80007ffe80b */
[----:B------:R-:W-:Y:S01]  /*0f70*/  IADD3 R12, PT, PT, R12, R9, RZ ;  /* 0x000000090c0c7210 */ /* 0x000fe20007ffe0ff */
[----:B-1----:R-:W-:-:S04]  /*0f80*/  FFMA R14, R13, R15, 1 ;  /* 0x3f8000000d0e7423 */ /* 0x002fc8000000000f */
[----:B------:R-:W-:-:S04]  /*0f90*/  FFMA R16, R13, R14, R13 ;  /* 0x0000000e0d107223 */ /* 0x000fc8000000000d */
[----:B------:R-:W-:-:S04]  /*0fa0*/  FFMA R13, R0, R16, RZ ;  /* 0x00000010000d7223 */ /* 0x000fc800000000ff */
[----:B------:R-:W-:-:S04]  /*0fb0*/  FFMA R14, R15, R13, R0 ;  /* 0x0000000d0f0e7223 */ /* 0x000fc80000000000 */
[----:B------:R-:W-:-:S04]  /*0fc0*/  FFMA R13, R16, R14, R13 ;  /* 0x0000000e100d7223 */ /* 0x000fc8000000000d */
[----:B------:R-:W-:-:S04]  /*0fd0*/  FFMA R14, R15, R13, R0 ;  /* 0x0000000d0f0e7223 */ /* 0x000fc80000000000 */
[----:B------:R-:W-:-:S05]  /*0fe0*/  FFMA R0, R16, R14, R13 ;  /* 0x0000000e10007223 */ /* 0x000fca000000000d */
[----:B------:R-:W-:-:S04]  /*0ff0*/  SHF.R.U32.HI R5, RZ, 0x17, R0 ;  /* 0x00000017ff057819 */ /* 0x000fc80000011600 */
[----:B------:R-:W-:-:S04]  /*1000*/  LOP3.LUT R5, R5, 0xff, RZ, 0xc0, !PT ;  /* 0x000000ff05057812 */ /* 0x000fc800078ec0ff */
[----:B------:R-:W-:-:S04]  /*1010*/  IADD3 R11, PT, PT, R5, R12, RZ ;  /* 0x0000000c050b7210 */ /* 0x000fc80007ffe0ff */
[----:B------:R-:W-:-:S04]  /*1020*/  IADD3 R5, PT, PT, R11, -0x1, RZ ;  /* 0xffffffff0b057810 */ /* 0x000fc80007ffe0ff */
        /* <DEDUP_REMOVED lines=15> */
[----:B------:R-:W-:Y:S02]  /*1120*/  IADD3 R14, PT, PT, R11, 0x20, RZ ;  /* 0x000000200b0e7810 */ /* 0x000fe40007ffe0ff */
[----:B------:R-:W-:-:S02]  /*1130*/  LOP3.LUT R9, R9, 0x800000, RZ, 0xfc, !PT ;  /* 0x0080000009097812 */ /* 0x000fc400078efcff */
[----:B------:R-:W-:Y:S02]  /*1140*/  IADD3 R11, PT, PT, -R11, RZ, RZ ;  /* 0x000000ff0b0b7210 */ /* 0x000fe40007ffe1ff */
[----:B------:R-:W-:Y:S02]  /*1150*/  SHF.L.U32 R14, R9, R14, RZ ;  /* 0x0000000e090e7219 */ /* 0x000fe400000006ff */
[----:B------:R-:W-:Y:S02]  /*1160*/  FSETP.NEU.FTZ.AND P0, PT, R5, R12, PT ;  /* 0x0000000c0500720b */ /* 0x000fe40003f1d000 */
[----:B------:R-:W-:Y:S02]  /*1170*/  SEL R12, R11, RZ, P2 ;  /* 0x000000ff0b0c7207 */ /* 0x000fe40001000000 */
[----:B------:R-:W-:Y:S02]  /*1180*/  ISETP.NE.AND P1, PT, R14, RZ, P1 ;  /* 0x000000ff0e00720c */ /* 0x000fe40000f25270 */
[----:B------:R-:W-:-:S02]  /*1190*/  SHF.R.U32.HI R12, RZ, R12, R9 ;  /* 0x0000000cff0c7219 */ /* 0x000fc40000011609 */
[----:B------:R-:W-:Y:S02]  /*11a0*/  PLOP3.LUT P0, PT, P0, P1, PT, 0xf8, 0x8f ;  /* 0x00000000008f781c */ /* 0x000fe40000703f70 */
[----:B------:R-:W-:Y:S02]  /*11b0*/  SHF.R.U32.HI R14, RZ, 0x1, R12 ;  /* 0x00000001ff0e7819 */ /* 0x000fe4000001160c */
[----:B------:R-:W-:-:S04]  /*11c0*/  SEL R5, RZ, 0x1, !P0 ;  /* 0x00000001ff057807 */ /* 0x000fc80004000000 */
[----:B------:R-:W-:-:S04]  /*11d0*/  LOP3.LUT R5, R5, 0x1, R14, 0xf8, !PT ;  /* 0x0000000105057812 */ /* 0x000fc800078ef80e */
[----:B------:R-:W-:-:S04]  /*11e0*/  LOP3.LUT R5, R5, R12, RZ, 0xc0, !PT ;  /* 0x0000000c05057212 */ /* 0x000fc800078ec0ff */
[----:B------:R-:W-:-:S04]  /*11f0*/  IADD3 R5, PT, PT, R14, R5, RZ ;  /* 0x000000050e057210 */ /* 0x000fc80007ffe0ff */
[----:B------:R-:W-:Y:S01]  /*1200*/  LOP3.LUT R0, R5, R0, RZ, 0xfc, !PT ;  /* 0x0000000005007212 */ /* 0x000fe200078efcff */
[----:B------:R-:W-:Y:S06]  /*1210*/  BRA `(.L_x_57) ;  /* 0x0000000000107947 */ /* 0x000fec0003800000 */
.L_x_56:
[----:B------:R-:W-:-:S04]  /*1220*/  LOP3.LUT R0, R0, 0x80000000, RZ, 0xc0, !PT ;  /* 0x8000000000007812 */ /* 0x000fc800078ec0ff */
[----:B------:R-:W-:Y:S01]  /*1230*/  LOP3.LUT R0, R0, 0x7f800000, RZ, 0xfc, !PT ;  /* 0x7f80000000007812 */ /* 0x000fe200078efcff */
[----:B------:R-:W-:Y:S06]  /*1240*/  BRA `(.L_x_57) ;  /* 0x0000000000047947 */ /* 0x000fec0003800000 */
.L_x_55:
[----:B------:R-:W-:-:S07]  /*1250*/  LEA R0, R12, R0, 0x17 ;  /* 0x000000000c007211 */ /* 0x000fce00078eb8ff */
.L_x_57:
[----:B------:R-:W-:Y:S05]  /*1260*/  BSYNC.RECONVERGENT B2 ;  /* 0x0000000000027941 */ /* 0x000fea0003800200 */
.L_x_54:
[----:B------:R-:W-:Y:S05]  /*1270*/  BRA `(.L_x_58) ;  /* 0x0000000000207947 */ /* 0x000fea0003800000 */
.L_x_53:
[----:B------:R-:W-:-:S04]  /*1280*/  LOP3.LUT R0, R5, 0x80000000, R0, 0x48, !PT ;  /* 0x8000000005007812 */ /* 0x000fc800078e4800 */
[----:B------:R-:W-:Y:S01]  /*1290*/  LOP3.LUT R0, R0, 0x7f800000, RZ, 0xfc, !PT ;  /* 0x7f80000000007812 */ /* 0x000fe200078efcff */
[----:B------:R-:W-:Y:S06]  /*12a0*/  BRA `(.L_x_58) ;  /* 0x0000000000147947 */ /* 0x000fec0003800000 */
.L_x_52:
[----:B------:R-:W-:Y:S01]  /*12b0*/  LOP3.LUT R0, R5, 0x80000000, R0, 0x48, !PT ;  /* 0x8000000005007812 */ /* 0x000fe200078e4800 */
[----:B------:R-:W-:Y:S06]  /*12c0*/  BRA `(.L_x_58) ;  /* 0x00000000000c7947 */ /* 0x000fec0003800000 */
.L_x_51:
[----:B------:R-:W0:Y:S01]  /*12d0*/  MUFU.RSQ R0, -QNAN ;  /* 0xffc0000000007908 */ /* 0x000e220000001400 */
[----:B------:R-:W-:Y:S05]  /*12e0*/  BRA `(.L_x_58) ;  /* 0x0000000000047947 */ /* 0x000fea0003800000 */
.L_x_50:
[----:B------:R-:W-:-:S07]  /*12f0*/  FADD.FTZ R0, R0, R5 ;  /* 0x0000000500007221 */ /* 0x000fce0000010000 */
.L_x_58:
[----:B------:R-:W-:Y:S05]  /*1300*/  BSYNC.RECONVERGENT B1 ;  /* 0x0000000000017941 */ /* 0x000fea0003800200 */
.L_x_48:
[----:B------:R-:W-:-:S04]  /*1310*/  HFMA2 R11, -RZ, RZ, 0, 0 ;  /* 0x00000000ff0b7431 */ /* 0x000fc800000001ff */
[----:B0-----:R-:W-:Y:S05]  /*1320*/  RET.REL.NODEC R10 `(_Z8cudaMeanP6float2iiS0_) ;  /* 0xffffffec0a347950 */ /* 0x001fea0003c3ffff */
.L_x_59:
        /* <DEDUP_REMOVED lines=13> */
.L_x_189:


//--------------------- .text._Z11cudaMeanImgP6float2iiPf --------------------------
	.section	.text._Z11cudaMeanImgP6float2iiPf,"ax",@progbits
	.align	128
        .global         _Z11cudaMeanImgP6float2iiPf
        .type           _Z11cudaMeanImgP6float2iiPf,@function
        .size           _Z11cudaMeanImgP6float2iiPf,(.L_x_190 - _Z11cudaMeanImgP6float2iiPf)
        .other          _Z11cudaMeanImgP6float2iiPf,@"STO_CUDA_ENTRY STV_DEFAULT"
_Z11cudaMeanImgP6float2iiPf:
.text._Z11cudaMeanImgP6float2iiPf:
        /* <DEDUP_REMOVED lines=10> */
[----:B------:R-:W1:Y:S01]  /*00a0*/  LDCU.64 UR8, c[0x0][0x358] ;  /* 0x00006b00ff0877ac */ /* 0x000e620008000a00 */
[----:B0-----:R-:W-:-:S09]  /*00b0*/  UISETP.GE.AND UP0, UPT, UR7, 0x1, UPT ;  /* 0x000000010700788c */ /* 0x001fd2000bf06270 */
[----:B-1----:R-:W-:Y:S05]  /*00c0*/  BRA.U !UP0, `(.L_x_60) ;  /* 0x0000000508f87547 */ /* 0x002fea000b800000 */
[----:B------:R-:W-:Y:S01]  /*00d0*/  UISETP.GE.U32.AND UP1, UPT, UR7, 0x10, UPT ;  /* 0x000000100700788c */ /* 0x000fe2000bf26070 */
[----:B------:R-:W-:Y:S01]  /*00e0*/  MOV R15, RZ ;  /* 0x000000ff000f7202 */ /* 0x000fe20000000f00 */
[----:B------:R-:W-:Y:S01]  /*00f0*/  ULOP3.LUT UR5, UR7, 0xf, URZ, 0xc0, !UPT ;  /* 0x0000000f07057892 */ /* 0x000fe2000f8ec0ff */
[----:B------:R-:W-:-:S03]  /*0100*/  UMOV UR4, URZ ;  /* 0x000000ff00047c82 */ /* 0x000fc60008000000 */
[----:B------:R-:W-:-:S03]  /*0110*/  UISETP.NE.AND UP0, UPT, UR5, URZ, UPT ;  /* 0x000000ff0500728c */ /* 0x000fc6000bf05270 */
[----:B------:R-:W-:Y:S08]  /*0120*/  BRA.U !UP1, `(.L_x_61) ;  /* 0x0000000109e47547 */ /* 0x000ff0000b800000 */
[----:B------:R-:W-:Y:S01]  /*0130*/  ULOP3.LUT UR4, UR7, 0x7ffffff0, URZ, 0xc0, !UPT ;  /* 0x7ffffff007047892 */ /* 0x000fe2000f8ec0ff */
[----:B------:R-:W-:Y:S02]  /*0140*/  MOV R15, RZ ;  /* 0x000000ff000f7202 */ /* 0x000fe40000000f00 */
[----:B------:R-:W-:Y:S01]  /*0150*/  MOV R0, R14 ;  /* 0x0000000e00007202 */ /* 0x000fe20000000f00 */
[----:B------:R-:W-:-:S12]  /*0160*/  UIADD3 UR6, UPT, UPT, -UR4, URZ, URZ ;  /* 0x000000ff04067290 */ /* 0x000fd8000fffe1ff */
.L_x_62:
[----:B------:R-:W0:Y:S02]  /*0170*/  LDC.64 R4, c[0x0][0x380] ;  /* 0x0000e000ff047b82 */ /* 0x000e240000000a00 */
[----:B0-----:R-:W-:-:S05]  /*0180*/  IMAD.WIDE R4, R0, 0x8, R4 ;  /* 0x0000000800047825 */ /* 0x001fca00078e0204 */
[----:B------:R-:W2:Y:S01]  /*0190*/  LDG.E R24, desc[UR8][R4.64+0x4] ;  /* 0x0000040804187981 */ /* 0x000ea2000c1e1900 */
[----:B------:R-:W-:-:S05]  /*01a0*/  IMAD.WIDE R6, R19, 0x8, R4 ;  /* 0x0000000813067825 */ /* 0x000fca00078e0204 */
[----:B------:R0:W3:Y:S01]  /*01b0*/  LDG.E R23, desc[UR8][R6.64+0x4] ;  /* 0x0000040806177981 */ /* 0x0000e2000c1e1900 */
[----:B------:R-:W-:-:S05]  /*01c0*/  IMAD.WIDE R8, R19, 0x8, R6 ;  /* 0x0000000813087825 */ /* 0x000fca00078e0206 */
[----:B------:R1:W4:Y:S01]  /*01d0*/  LDG.E R22, desc[UR8][R8.64+0x4] ;  /* 0x0000040808167981 */ /* 0x000322000c1e1900 */
[----:B------:R-:W-:-:S05]  /*01e0*/  IMAD.WIDE R12, R19, 0x8, R8 ;  /* 0x00000008130c7825 */ /* 0x000fca00078e0208 */
[----:B------:R-:W5:Y:S01]  /*01f0*/  LDG.E R21, desc[UR8][R12.64+0x4] ;  /* 0x000004080c157981 */ /* 0x000f62000c1e1900 */
[----:B------:R-:W-:-:S05]  /*0200*/  IMAD.WIDE R16, R19, 0x8, R12 ;  /* 0x0000000813107825 */ /* 0x000fca00078e020c */
[----:B------:R-:W5:Y:S01]  /*0210*/  LDG.E R20, desc[UR8][R16.64+0x4] ;  /* 0x0000040810147981 */ /* 0x000f62000c1e1900 */
[----:B------:R-:W-:-:S05]  /*0220*/  IMAD.WIDE R2, R19, 0x8, R16 ;  /* 0x0000000813027825 */ /* 0x000fca00078e0210 */
[----:B------:R1:W5:Y:S01]  /*0230*/  LDG.E R18, desc[UR8][R2.64+0x4] ;  /* 0x0000040802127981 */ /* 0x000362000c1e1900 */
[----:B------:R-:W-:-:S05]  /*0240*/  IMAD.WIDE R26, R19, 0x8, R2 ;  /* 0x00000008131a7825 */ /* 0x000fca00078e0202 */
[----:B------:R1:W5:Y:S01]  /*0250*/  LDG.E R25, desc[UR8][R26.64+0x4] ;  /* 0x000004081a197981 */ /* 0x000362000c1e1900 */
[----:B------:R-:W-:-:S05]  /*0260*/  IMAD.WIDE R10, R19, 0x8, R26 ;  /* 0x00000008130a7825 */ /* 0x000fca00078e021a */
[----:B------:R1:W5:Y:S01]  /*0270*/  LDG.E R28, desc[UR8][R10.64+0x4] ;  /* 0x000004080a1c7981 */ /* 0x000362000c1e1900 */
[----:B0-----:R-:W-:-:S04]  /*0280*/  IMAD.WIDE R6, R19, 0x8, R10 ;  /* 0x0000000813067825 */ /* 0x001fc800078e020a */
[C---:B-1----:R-:W-:Y:S02]  /*0290*/  IMAD.WIDE R8, R19.reuse, 0x8, R6 ;  /* 0x0000000813087825 */ /* 0x042fe400078e0206 */
[----:B------:R-:W5:Y:S02]  /*02a0*/  LDG.E R6, desc[UR8][R6.64+0x4] ;  /* 0x0000040806067981 */ /* 0x000f64000c1e1900 */
[C---:B------:R-:W-:Y:S02]  /*02b0*/  IMAD.WIDE R2, R19.reuse, 0x8, R8 ;  /* 0x0000000813027825 */ /* 0x040fe400078e0208 */
[----:B------:R-:W5:Y:S02]  /*02c0*/  LDG.E R8, desc[UR8][R8.64+0x4] ;  /* 0x0000040808087981 */ /* 0x000f64000c1e1900 */
[C---:B------:R-:W-:Y:S02]  /*02d0*/  IMAD.WIDE R4, R19.reuse, 0x8, R2 ;  /* 0x0000000813047825 */ /* 0x040fe400078e0202 */
[----:B------:R-:W5:Y:S02]  /*02e0*/  LDG.E R29, desc[UR8][R2.64+0x4] ;  /* 0x00000408021d7981 */ /* 0x000f64000c1e1900 */
[----:B------:R-:W-:-:S02]  /*02f0*/  IMAD.WIDE R12, R19, 0x8, R4 ;  /* 0x00000008130c7825 */ /* 0x000fc400078e0204 */
[----:B------:R-:W5:Y:S02]  /*0300*/  LDG.E R4, desc[UR8][R4.64+0x4] ;  /* 0x0000040804047981 */ /* 0x000f64000c1e1900 */
[C---:B------:R-:W-:Y:S02]  /*0310*/  IMAD.WIDE R16, R19.reuse, 0x8, R12 ;  /* 0x0000000813107825 */ /* 0x040fe400078e020c */
[----:B------:R-:W5:Y:S02]  /*0320*/  LDG.E R12, desc[UR8][R12.64+0x4] ;  /* 0x000004080c0c7981 */ /* 0x000f64000c1e1900 */
[C---:B------:R-:W-:Y:S02]  /*0330*/  IMAD.WIDE R26, R19.reuse, 0x8, R16 ;  /* 0x00000008131a7825 */ /* 0x040fe400078e0210 */
[----:B------:R-:W5:Y:S02]  /*0340*/  LDG.E R16, desc[UR8][R16.64+0x4] ;  /* 0x0000040810107981 */ /* 0x000f64000c1e1900 */
[----:B------:R-:W-:-:S02]  /*0350*/  IMAD.WIDE R10, R19, 0x8, R26 ;  /* 0x00000008130a7825 */ /* 0x000fc400078e021a */
[----:B------:R-:W5:Y:S04]  /*0360*/  LDG.E R26, desc[UR8][R26.64+0x4] ;  /* 0x000004081a1a7981 */ /* 0x000f68000c1e1900 */
[----:B------:R-:W5:Y:S01]  /*0370*/  LDG.E R10, desc[UR8][R10.64+0x4] ;  /* 0x000004080a0a7981 */ /* 0x000f62000c1e1900 */
[----:B------:R-:W-:-:S04]  /*0380*/  UIADD3 UR6, UPT, UPT, UR6, 0x10, URZ ;  /* 0x0000001006067890 */ /* 0x000fc8000fffe0ff */
[----:B------:R-:W-:Y:S01]  /*0390*/  UISETP.NE.AND UP1, UPT, UR6, URZ, UPT ;  /* 0x000000ff0600728c */ /* 0x000fe2000bf25270 */
[----:B------:R-:W-:Y:S01]  /*03a0*/  LEA R0, R19, R0, 0x4 ;  /* 0x0000000013007211 */ /* 0x000fe200078e20ff */
[----:B--2---:R-:W-:-:S04]  /*03b0*/  FADD R24, R24, R15 ;  /* 0x0000000f18187221 */ /* 0x004fc80000000000 */
[----:B---3--:R-:W-:-:S04]  /*03c0*/  FADD R23, R24, R23 ;  /* 0x0000001718177221 */ /* 0x008fc80000000000 */
[----:B----4-:R-:W-:-:S04]  /*03d0*/  FADD R22, R23, R22 ;  /* 0x0000001617167221 */ /* 0x010fc80000000000 */
[----:B-----5:R-:W-:-:S04]  /*03e0*/  FADD R21, R22, R21 ;  /* 0x0000001516157221 */ /* 0x020fc80000000000 */
[----:B------:R-:W-:-:S04]  /*03f0*/  FADD R21, R21, R20 ;  /* 0x0000001415157221 */ /* 0x000fc80000000000 */
        /* <DEDUP_REMOVED lines=10> */
[----:B------:R-:W-:Y:S01]  /*04a0*/  FADD R15, R29, R10 ;  /* 0x0000000a1d0f7221 */ /* 0x000fe20000000000 */
[----:B------:R-:W-:Y:S06]  /*04b0*/  BRA.U UP1, `(.L_x_62) ;  /* 0xfffffffd012c7547 */ /* 0x000fec000b83ffff */
.L_x_61:
        /* <DEDUP_REMOVED lines=9> */
[----:B------:R-:W2:Y:S02]  /*0550*/  LDG.E R2, desc[UR8][R2.64+0x4] ;  /* 0x0000040802027981 */ /* 0x000ea4000c1e1900 */
[C---:B------:R-:W-:Y:S02]  /*0560*/  IMAD.WIDE R6, R19.reuse, 0x8, R4 ;  /* 0x0000000813067825 */ /* 0x040fe400078e0204 */
[----:B------:R-:W3:Y:S02]  /*0570*/  LDG.E R5, desc[UR8][R4.64+0x4] ;  /* 0x0000040804057981 */ /* 0x000ee4000c1e1900 */
[C---:B------:R-:W-:Y:S02]  /*0580*/  IMAD.WIDE R8, R19.reuse, 0x8, R6 ;  /* 0x0000000813087825 */ /* 0x040fe400078e0206 */
[----:B------:R-:W4:Y:S02]  /*0590*/  LDG.E R7, desc[UR8][R6.64+0x4] ;  /* 0x0000040806077981 */ /* 0x000f24000c1e1900 */
        /* <DEDUP_REMOVED lines=9> */
[----:B------:R-:W-:Y:S01]  /*0630*/  UIADD3 UR4, UPT, UPT, UR4, 0x8, URZ ;  /* 0x0000000804047890 */ /* 0x000fe2000fffe0ff */
[----:B--2---:R-:W-:-:S04]  /*0640*/  FADD R2, R15, R2 ;  /* 0x000000020f027221 */ /* 0x004fc80000000000 */
[----:B---3--:R-:W-:-:S04]  /*0650*/  FADD R2, R2, R5 ;  /* 0x0000000502027221 */ /* 0x008fc80000000000 */
[----:B----4-:R-:W-:-:S04]  /*0660*/  FADD R2, R2, R7 ;  /* 0x0000000702027221 */ /* 0x010fc80000000000 */
[----:B-----5:R-:W-:-:S04]  /*0670*/  FADD R2, R2, R9 ;  /* 0x0000000902027221 */ /* 0x020fc80000000000 */
[----:B------:R-:W-:-:S04]  /*0680*/  FADD R2, R2, R11 ;  /* 0x0000000b02027221 */ /* 0x000fc80000000000 */
[----:B------:R-:W-:-:S04]  /*0690*/  FADD R2, R2, R13 ;  /* 0x0000000d02027221 */ /* 0x000fc80000000000 */
[----:B------:R-:W-:-:S04]  /*06a0*/  FADD R2, R2, R17 ;  /* 0x0000001102027221 */ /* 0x000fc80000000000 */
[----:B------:R-:W-:-:S07]  /*06b0*/  FADD R15, R2, R21 ;  /* 0x00000015020f7221 */ /* 0x000fce0000000000 */
.L_x_63:
        /* <DEDUP_REMOVED lines=12> */
[----:B------:R-:W-:Y:S02]  /*0780*/  IMAD.WIDE R8, R19, 0x8, R6 ;  /* 0x0000000813087825 */ /* 0x000fe400078e0206 */
[----:B------:R-:W4:Y:S04]  /*0790*/  LDG.E R6, desc[UR8][R6.64+0x4] ;  /* 0x0000040806067981 */ /* 0x000f28000c1e1900 */
[----:B------:R-:W5:Y:S01]  /*07a0*/  LDG.E R8, desc[UR8][R8.64+0x4] ;  /* 0x0000040808087981 */ /* 0x000f62000c1e1900 */
[----:B------:R-:W-:Y:S01]  /*07b0*/  UIADD3 UR4, UPT, UPT, UR4, 0x4, URZ ;  /* 0x0000000404047890 */ /* 0x000fe2000fffe0ff */
[----:B--2---:R-:W-:-:S04]  /*07c0*/  FADD R15, R15, R2 ;  /* 0x000000020f0f7221 */ /* 0x004fc80000000000 */
[----:B---3--:R-:W-:-:S04]  /*07d0*/  FADD R15, R15, R4 ;  /* 0x000000040f0f7221 */ /* 0x008fc80000000000 */
[----:B----4-:R-:W-:-:S04]  /*07e0*/  FADD R15, R15, R6 ;  /* 0x000000060f0f7221 */ /* 0x010fc80000000000 */
[----:B-----5:R-:W-:-:S07]  /*07f0*/  FADD R15, R15, R8 ;  /* 0x000000080f0f7221 */ /* 0x020fce0000000000 */
.L_x_64:
[----:B------:R-:W-:Y:S05]  /*0800*/  BRA.U !UP1, `(.L_x_60) ;  /* 0x0000000109287547 */ /* 0x000fea000b800000 */
[----:B------:R-:W0:Y:S01]  /*0810*/  LDC.64 R4, c[0x0][0x380] ;  /* 0x0000e000ff047b82 */ /* 0x000e220000000a00 */
[----:B------:R-:W-:Y:S01]  /*0820*/  IMAD R0, R19, UR4, R14 ;  /* 0x0000000413007c24 */ /* 0x000fe2000f8e020e */
[----:B------:R-:W-:-:S12]  /*0830*/  UIADD3 UR5, UPT, UPT, -UR5, URZ, URZ ;  /* 0x000000ff05057290 */ /* 0x000fd8000fffe1ff */
.L_x_65:
[----:B0-----:R-:W-:-:S06]  /*0840*/  IMAD.WIDE R2, R0, 0x8, R4 ;  /* 0x0000000800027825 */ /* 0x001fcc00078e0204 */
[----:B------:R-:W2:Y:S01]  /*0850*/  LDG.E R2, desc[UR8][R2.64+0x4] ;  /* 0x0000040802027981 */ /* 0x000ea2000c1e1900 */
[----:B------:R-:W-:Y:S01]  /*0860*/  UIADD3 UR5, UPT, UPT, UR5, 0x1, URZ ;  /* 0x0000000105057890 */ /* 0x000fe2000fffe0ff */
[----:B------:R-:W-:-:S03]  /*0870*/  IADD3 R0, PT, PT, R0, R19, RZ ;  /* 0x0000001300007210 */ /* 0x000fc60007ffe0ff */
[----:B------:R-:W-:Y:S01]  /*0880*/  UISETP.NE.AND UP0, UPT, UR5, URZ, UPT ;  /* 0x000000ff0500728c */ /* 0x000fe2000bf05270 */
[----:B--2---:R-:W-:-:S08]  /*0890*/  FADD R15, R2, R15 ;  /* 0x0000000f020f7221 */ /* 0x004fd00000000000 */
[----:B------:R-:W-:Y:S05]  /*08a0*/  BRA.U UP0, `(.L_x_65) ;  /* 0xfffffffd00e47547 */ /* 0x000fea000b83ffff */
.L_x_60:
        /* <DEDUP_REMOVED lines=11> */
[----:B------:R-:W-:-:S07]  /*0960*/  MOV R2, 0x980 ;  /* 0x0000098000027802 */ /* 0x000fce0000000f00 */
[----:B------:R-:W-:Y:S05]  /*0970*/  CALL.REL.NOINC `($__internal_4_$__cuda_sm3x_div_rn_noftz_f32_slowpath) ;  /* 0x0000000000187944 */ /* 0x000fea0003c00000 */
[----:B------:R-:W-:-:S07]  /*0980*/  MOV R5, R0 ;  /* 0x0000000000057202 */ /* 0x000fce0000000f00 */
.L_x_67:
[----:B------:R-:W-:Y:S05]  /*0990*/  BSYNC.RECONVERGENT B0 ;  /* 0x0000000000007941 */ /* 0x000fea0003800200 */
.L_x_66:
[----:B------:R-:W0:Y:S02]  /*09a0*/  LDC.64 R2, c[0x0][0x390] ;  /* 0x0000e400ff027b82 */ /* 0x000e240000000a00 */
[----:B0-----:R-:W-:-:S05]  /*09b0*/  IMAD.WIDE R14, R14, 0x4, R2 ;  /* 0x000000040e0e7825 */ /* 0x001fca00078e0202 */
[----:B------:R-:W-:Y:S01]  /*09c0*/  STG.E desc[UR8][R14.64], R5 ;  /* 0x000000050e007986 */ /* 0x000fe2000c101908 */
[----:B------:R-:W-:Y:S05]  /*09d0*/  EXIT ;  /* 0x000000000000794d */ /* 0x000fea0003800000 */
        .weak           $__internal_4_$__cuda_sm3x_div_rn_noftz_f32_slowpath
        .type           $__internal_4_$__cuda_sm3x_div_rn_noftz_f32_slowpath,@function
        .size           $__internal_4_$__cuda_sm3x_div_rn_noftz_f32_slowpath,(.L_x_190 - $__internal_4_$__cuda_sm3x_div_rn_noftz_f32_slowpath)
$__internal_4_$__cuda_sm3x_div_rn_noftz_f32_slowpath:
        /* <DEDUP_REMOVED lines=12> */
[----:B------:R-:W-:Y:S02]  /*0aa0*/  FSETP.GTU.FTZ.AND P1, PT, |R4|, +INF , PT ;  /* 0x7f8000000400780b */ /* 0x000fe40003f3c200 */
[----:B------:R-:W-:Y:S02]  /*0ab0*/  MOV R0, R4 ;  /* 0x0000000400007202 */ /* 0x000fe40000000f00 */
        /* <DEDUP_REMOVED lines=21> */
.L_x_69:
[----:B------:R-:W-:Y:S01]  /*0c10*/  LEA R7, R5, 0xc0800000, 0x17 ;  /* 0xc080000005077811 */ /* 0x000fe200078eb8ff */
[----:B------:R-:W-:Y:S03]  /*0c20*/  BSSY.RECONVERGENT B2, `(.L_x_74) ;  /* 0x0000036000027945 */ /* 0x000fe60003800200 */
[----:B------:R-:W-:Y:S02]  /*0c30*/  IADD3 R7, PT, PT, -R7, R4, RZ ;  /* 0x0000000407077210 */ /* 0x000fe40007ffe1ff */
[----:B------:R-:W-:Y:S02]  /*0c40*/  IADD3 R4, PT, PT, R10, -0x7f, RZ ;  /* 0xffffff810a047810 */ /* 0x000fe40007ffe0ff */
[----:B------:R-:W0:Y:S01]  /*0c50*/  MUFU.RCP R8, R7 ;  /* 0x0000000700087308 */ /* 0x000e220000001000 */
[----:B------:R-:W-:Y:S01]  /*0c60*/  FADD.FTZ R9, -R7, -RZ ;  /* 0x800000ff07097221 */ /* 0x000fe20000010100 */
[C---:B------:R-:W-:Y:S01]  /*0c70*/  IADD3 R5, PT, PT, R4.reuse, 0x7f, -R5 ;  /* 0x0000007f04057810 */ /* 0x040fe20007ffe805 */
[----:B------:R-:W-:-:S03]  /*0c80*/  IMAD R0, R4, -0x800000, R3 ;  /* 0xff80000004007824 */ /* 0x000fc600078e0203 */
[----:B------:R-:W-:Y:S01]  /*0c90*/  IADD3 R5, PT, PT, R5, R6, RZ ;  /* 0x0000000605057210 */ /* 0x000fe20007ffe0ff */
        /* <DEDUP_REMOVED lines=21> */
[C---:B------:R-:W-:Y:S01]  /*0df0*/  IADD3 R6, PT, PT, R7.reuse, 0x20, RZ ;  /* 0x0000002007067810 */ /* 0x040fe20007ffe0ff */
[CCC-:B------:R-:W-:Y:S01]  /*0e00*/  FFMA.RM R4, R10.reuse, R8.reuse, R11.reuse ;  /* 0x000000080a047223 */ /* 0x1c0fe2000000400b */
[----:B------:R-:W-:Y:S02]  /*0e10*/  ISETP.NE.AND P2, PT, R7, RZ, PT ;  /* 0x000000ff0700720c */ /* 0x000fe40003f45270 */
[----:B------:R-:W-:Y:S01]  /*0e20*/  LOP3.LUT R5, R3, 0x7fffff, RZ, 0xc0, !PT ;  /* 0x007fffff03057812 */ /* 0x000fe200078ec0ff */
[----:B------:R-:W-:Y:S01]  /*0e30*/  FFMA.RP R3, R10, R8, R11 ;  /* 0x000000080a037223 */ /* 0x000fe2000000800b */
[----:B------:R-:W-:Y:S02]  /*0e40*/  ISETP.NE.AND P1, PT, R7, RZ, PT ;  /* 0x000000ff0700720c */ /* 0x000fe40003f25270 */
[----:B------:R-:W-:Y:S02]  /*0e50*/  LOP3.LUT R5, R5, 0x800000, RZ, 0xfc, !PT ;  /* 0x0080000005057812 */ /* 0x000fe400078efcff */
[----:B------:R-:W-:-:S02]  /*0e60*/  IADD3 R7, PT, PT, -R7, RZ, RZ ;  /* 0x000000ff07077210 */ /* 0x000fc40007ffe1ff */
[----:B------:R-:W-:Y:S02]  /*0e70*/  SHF.L.U32 R6, R5, R6, RZ ;  /* 0x0000000605067219 */ /* 0x000fe400000006ff */
[----:B------:R-:W-:Y:S02]  /*0e80*/  FSETP.NEU.FTZ.AND P0, PT, R3, R4, PT ;  /* 0x000000040300720b */ /* 0x000fe40003f1d000 */
[----:B------:R-:W-:Y:S02]  /*0e90*/  SEL R4, R7, RZ, P2 ;  /* 0x000000ff07047207 */ /* 0x000fe40001000000 */
[----:B------:R-:W-:Y:S02]  /*0ea0*/  ISETP.NE.AND P1, PT, R6, RZ, P1 ;  /* 0x000000ff0600720c */ /* 0x000fe40000f25270 */
[----:B------:R-:W-:Y:S02]  /*0eb0*/  SHF.R.U32.HI R4, RZ, R4, R5 ;  /* 0x00000004ff047219 */ /* 0x000fe40000011605 */
[----:B------:R-:W-:-:S02]  /*0ec0*/  PLOP3.LUT P0, PT, P0, P1, PT, 0xf8, 0x8f ;  /* 0x00000000008f781c */ /* 0x000fc40000703f70 */
[----:B------:R-:W-:Y:S02]  /*0ed0*/  SHF.R.U32.HI R6, RZ, 0x1, R4 ;  /* 0x00000001ff067819 */ /* 0x000fe40000011604 */
[----:B------:R-:W-:-:S04]  /*0ee0*/  SEL R3, RZ, 0x1, !P0 ;  /* 0x00000001ff037807 */ /* 0x000fc80004000000 */
[----:B------:R-:W-:-:S04]  /*0ef0*/  LOP3.LUT R3, R3, 0x1, R6, 0xf8, !PT ;  /* 0x0000000103037812 */ /* 0x000fc800078ef806 */
[----:B------:R-:W-:-:S04]  /*0f00*/  LOP3.LUT R3, R3, R4, RZ, 0xc0, !PT ;  /* 0x0000000403037212 */ /* 0x000fc800078ec0ff */
[----:B------:R-:W-:-:S04]  /*0f10*/  IADD3 R3, PT, PT, R6, R3, RZ ;  /* 0x0000000306037210 */ /* 0x000fc80007ffe0ff */
[----:B------:R-:W-:Y:S01]  /*0f20*/  LOP3.LUT R0, R3, R0, RZ, 0xfc, !PT ;  /* 0x0000000003007212 */ /* 0x000fe200078efcff */
[----:B------:R-:W-:Y:S06]  /*0f30*/  BRA `(.L_x_77) ;  /* 0x0000000000107947 */ /* 0x000fec0003800000 */
.L_x_76:
[----:B------:R-:W-:-:S04]  /*0f40*/  LOP3.LUT R0, R0, 0x80000000, RZ, 0xc0, !PT ;  /* 0x8000000000007812 */ /* 0x000fc800078ec0ff */
[----:B------:R-:W-:Y:S01]  /*0f50*/  LOP3.LUT R0, R0, 0x7f800000, RZ, 0xfc, !PT ;  /* 0x7f80000000007812 */ /* 0x000fe200078efcff */
[----:B------:R-:W-:Y:S06]  /*0f60*/  BRA `(.L_x_77) ;  /* 0x0000000000047947 */ /* 0x000fec0003800000 */
.L_x_75:
[----:B------:R-:W-:-:S07]  /*0f70*/  LEA R0, R5, R0, 0x17 ;  /* 0x0000000005007211 */ /* 0x000fce00078eb8ff */
.L_x_77:
[----:B------:R-:W-:Y:S05]  /*0f80*/  BSYNC.RECONVERGENT B2 ;  /* 0x0000000000027941 */ /* 0x000fea0003800200 */
.L_x_74:
[----:B------:R-:W-:Y:S05]  /*0f90*/  BRA `(.L_x_78) ;  /* 0x0000000000207947 */ /* 0x000fea0003800000 */
.L_x_73:
[----:B------:R-:W-:-:S04]  /*0fa0*/  LOP3.LUT R0, R4, 0x80000000, R3, 0x48, !PT ;  /* 0x8000000004007812 */ /* 0x000fc800078e4803 */
[----:B------:R-:W-:Y:S01]  /*0fb0*/  LOP3.LUT R0, R0, 0x7f800000, RZ, 0xfc, !PT ;  /* 0x7f80000000007812 */ /* 0x000fe200078efcff */
[----:B------:R-:W-:Y:S06]  /*0fc0*/  BRA `(.L_x_78) ;  /* 0x0000000000147947 */ /* 0x000fec0003800000 */
.L_x_72:
[----:B------:R-:W-:Y:S01]  /*0fd0*/  LOP3.LUT R0, R4, 0x80000000, R3, 0x48, !PT ;  /* 0x8000000004007812 */ /* 0x000fe200078e4803 */
[----:B------:R-:W-:Y:S06]  /*0fe0*/  BRA `(.L_x_78) ;  /* 0x00000000000c7947 */ /* 0x000fec0003800000 */
.L_x_71:
[----:B------:R-:W0:Y:S01]  /*0ff0*/  MUFU.RSQ R0, -QNAN ;  /* 0xffc0000000007908 */ /* 0x000e220000001400 */
[----:B------:R-:W-:Y:S05]  /*1000*/  BRA `(.L_x_78) ;  /* 0x0000000000047947 */ /* 0x000fea0003800000 */
.L_x_70:
[----:B------:R-:W-:-:S07]  /*1010*/  FADD.FTZ R0, R3, R0 ;  /* 0x0000000003007221 */ /* 0x000fce0000010000 */
.L_x_78:
[----:B------:R-:W-:Y:S05]  /*1020*/  BSYNC.RECONVERGENT B1 ;  /* 0x0000000000017941 */ /* 0x000fea0003800200 */
.L_x_68:
[----:B------:R-:W-:-:S04]  /*1030*/  HFMA2 R3, -RZ, RZ, 0, 0 ;  /* 0x00000000ff037431 */ /* 0x000fc800000001ff */
[----:B0-----:R-:W-:Y:S05]  /*1040*/  RET.REL.NODEC R2 `(_Z11cudaMeanImgP6float2iiPf) ;  /* 0xffffffec02ec7950 */ /* 0x001fea0003c3ffff */
.L_x_79:
        /* <DEDUP_REMOVED lines=11> */
.L_x_190:


//--------------------- .text._Z16cudaMeanReal_absP6float2iiPf --------------------------
	.section	.text._Z16cudaMeanReal_absP6float2iiPf,"ax",@progbits
	.align	128
        .global         _Z16cudaMeanReal_absP6float2iiPf
        .type           _Z16cudaMeanReal_absP6float2iiPf,@function
        .size           _Z16cudaMeanReal_absP6float2iiPf,(.L_x_191 - _Z16cudaMeanReal_absP6float2iiPf)
        .other          _Z16cudaMeanReal_absP6float2iiPf,@"STO_CUDA_ENTRY STV_DEFAULT"
_Z16cudaMeanReal_absP6float2iiPf:
.text._Z16cudaMeanReal_absP6float2iiPf:
        /* <DEDUP_REMOVED lines=23> */
.L_x_82:
        /* <DEDUP_REMOVED lines=36> */
[----:B--2---:R-:W-:-:S04]  /*03b0*/  FADD R24, |R24|, R15 ;  /* 0x0000000f18187221 */ /* 0x004fc80000000200 */
[----:B---3--:R-:W-:-:S04]  /*03c0*/  FADD R23, R24, |R23| ;  /* 0x4000001718177221 */ /* 0x008fc80000000000 */
[----:B----4-:R-:W-:-:S04]  /*03d0*/  FADD R22, R23, |R22| ;  /* 0x4000001617167221 */ /* 0x010fc80000000000 */
[----:B-----5:R-:W-:-:S04]  /*03e0*/  FADD R21, R22, |R21| ;  /* 0x4000001516157221 */ /* 0x020fc80000000000 */
[----:B------:R-:W-:-:S04]  /*03f0*/  FADD R21, R21, |R20| ;  /* 0x4000001415157221 */ /* 0x000fc80000000000 */
        /* <DEDUP_REMOVED lines=10> */
[----:B------:R-:W-:Y:S01]  /*04a0*/  FADD R15, R29, |R10| ;  /* 0x4000000a1d0f7221 */ /* 0x000fe20000000000 */
[----:B------:R-:W-:Y:S06]  /*04b0*/  BRA.U UP1, `(.L_x_82) ;  /* 0xfffffffd012c7547 */ /* 0x000fec000b83ffff */
.L_x_81:
        /* <DEDUP_REMOVED lines=24> */
[----:B--2---:R-:W-:-:S04]  /*0640*/  FADD R2, R15, |R2| ;  /* 0x400000020f027221 */ /* 0x004fc80000000000 */
[----:B---3--:R-:W-:-:S04]  /*0650*/  FADD R2, R2, |R5| ;  /* 0x4000000502027221 */ /* 0x008fc80000000000 */
[----:B----4-:R-:W-:-:S04]  /*0660*/  FADD R2, R2, |R7| ;  /* 0x4000000702027221 */ /* 0x010fc80000000000 */
[----:B-----5:R-:W-:-:S04]  /*0670*/  FADD R2, R2, |R9| ;  /* 0x4000000902027221 */ /* 0x020fc80000000000 */
[----:B------:R-:W-:-:S04]  /*0680*/  FADD R2, R2, |R11| ;  /* 0x4000000b02027221 */ /* 0x000fc80000000000 */
[----:B------:R-:W-:-:S04]  /*0690*/  FADD R2, R2, |R13| ;  /* 0x4000000d02027221 */ /* 0x000fc80000000000 */
[----:B------:R-:W-:-:S04]  /*06a0*/  FADD R2, R2, |R17| ;  /* 0x4000001102027221 */ /* 0x000fc80000000000 */
[----:B------:R-:W-:-:S07]  /*06b0*/  FADD R15, R2, |R21| ;  /* 0x40000015020f7221 */ /* 0x000fce0000000000 */
.L_x_83:
        /* <DEDUP_REMOVED lines=16> */
[----:B--2---:R-:W-:-:S04]  /*07c0*/  FADD R15, R15, |R2| ;  /* 0x400000020f0f7221 */ /* 0x004fc80000000000 */
[----:B---3--:R-:W-:-:S04]  /*07d0*/  FADD R15, R15, |R4| ;  /* 0x400000040f0f7221 */ /* 0x008fc80000000000 */
[----:B----4-:R-:W-:-:S04]  /*07e0*/  FADD R15, R15, |R6| ;  /* 0x400000060f0f7221 */ /* 0x010fc80000000000 */
[----:B-----5:R-:W-:-:S07]  /*07f0*/  FADD R15, R15, |R8| ;  /* 0x400000080f0f7221 */ /* 0x020fce0000000000 */
.L_x_84:
[----:B------:R-:W-:Y:S05]  /*0800*/  BRA.U !UP1, `(.L_x_80) ;  /* 0x0000000109287547 */ /* 0x000fea000b800000 */
[----:B------:R-:W0:Y:S01]  /*0810*/  LDC.64 R4, c[0x0][0x380] ;  /* 0x0000e000ff047b82 */ /* 0x000e220000000a00 */
[----:B------:R-:W-:Y:S01]  /*0820*/  IMAD R0, R19, UR4, R14 ;  /* 0x0000000413007c24 */ /* 0x000fe2000f8e020e */
[----:B------:R-:W-:-:S12]  /*0830*/  UIADD3 UR5, UPT, UPT, -UR5, URZ, URZ ;  /* 0x000000ff05057290 */ /* 0x000fd8000fffe1ff */
.L_x_85:
[----:B0-----:R-:W-:-:S06]  /*0840*/  IMAD.WIDE R2, R0, 0x8, R4 ;  /* 0x0000000800027825 */ /* 0x001fcc00078e0204 */
[----:B------:R-:W2:Y:S01]  /*0850*/  LDG.E R2, desc[UR8][R2.64] ;  /* 0x0000000802027981 */ /* 0x000ea2000c1e1900 */
[----:B------:R-:W-:Y:S01]  /*0860*/  UIADD3 UR5, UPT, UPT, UR5, 0x1, URZ ;  /* 0x0000000105057890 */ /* 0x000fe2000fffe0ff */
[----:B------:R-:W-:-:S03]  /*0870*/  IADD3 R0, PT, PT, R0, R19, RZ ;  /* 0x0000001300007210 */ /* 0x000fc60007ffe0ff */
[----:B------:R-:W-:Y:S01]  /*0880*/  UISETP.NE.AND UP0, UPT, UR5, URZ, UPT ;  /* 0x000000ff0500728c */ /* 0x000fe2000bf05270 */
[----:B--2---:R-:W-:-:S08]  /*0890*/  FADD R15, |R2|, R15 ;  /* 0x0000000f020f7221 */ /* 0x004fd00000000200 */
[----:B------:R-:W-:Y:S05]  /*08a0*/  BRA.U UP0, `(.L_x_85) ;  /* 0xfffffffd00e47547 */ /* 0x000fea000b83ffff */
.L_x_80:
        /* <DEDUP_REMOVED lines=12> */
[----:B------:R-:W-:Y:S05]  /*0970*/  CALL.REL.NOINC `($__internal_5_$__cuda_sm3x_div_rn_noftz_f32_slowpath) ;  /* 0x0000000000187944 */ /* 0x000fea0003c00000 */
[----:B------:R-:W-:-:S07]  /*0980*/  MOV R5, R0 ;  /* 0x0000000000057202 */ /* 0x000fce0000000f00 */
.L_x_87:
[----:B------:R-:W-:Y:S05]  /*0990*/  BSYNC.RECONVERGENT B0 ;  /* 0x0000000000007941 */ /* 0x000fea0003800200 */
.L_x_86:
[----:B------:R-:W0:Y:S02]  /*09a0*/  LDC.64 R2, c[0x0][0x390] ;  /* 0x0000e400ff027b82 */ /* 0x000e240000000a00 */
[----:B0-----:R-:W-:-:S05]  /*09b0*/  IMAD.WIDE R14, R14, 0x4, R2 ;  /* 0x000000040e0e7825 */ /* 0x001fca00078e0202 */
[----:B------:R-:W-:Y:S01]  /*09c0*/  STG.E desc[UR8][R14.64], R5 ;  /* 0x000000050e007986 */ /* 0x000fe2000c101908 */
[----:B------:R-:W-:Y:S05]  /*09d0*/  EXIT ;  /* 0x000000000000794d */ /* 0x000fea0003800000 */
        .weak           $__internal_5_$__cuda_sm3x_div_rn_noftz_f32_slowpath
        .type           $__internal_5_$__cuda_sm3x_div_rn_noftz_f32_slowpath,@function
        .size           $__internal_5_$__cuda_sm3x_div_rn_noftz_f32_slowpath,(.L_x_191 - $__internal_5_$__cuda_sm3x_div_rn_noftz_f32_slowpath)
$__internal_5_$__cuda_sm3x_div_rn_noftz_f32_slowpath:
        /* <DEDUP_REMOVED lines=35> */
.L_x_89:
        /* <DEDUP_REMOVED lines=51> */
.L_x_96:
[----:B------:R-:W-:-:S04]  /*0f40*/  LOP3.LUT R0, R0, 0x80000000, RZ, 0xc0, !PT ;  /* 0x8000000000007812 */ /* 0x000fc800078ec0ff */
[----:B------:R-:W-:Y:S01]  /*0f50*/  LOP3.LUT R0, R0, 0x7f800000, RZ, 0xfc, !PT ;  /* 0x7f80000000007812 */ /* 0x000fe200078efcff */
[----:B------:R-:W-:Y:S06]  /*0f60*/  BRA `(.L_x_97) ;  /* 0x0000000000047947 */ /* 0x000fec0003800000 */
.L_x_95:
[----:B------:R-:W-:-:S07]  /*0f70*/  LEA R0, R5, R0, 0x17 ;  /* 0x0000000005007211 */ /* 0x000fce00078eb8ff */
.L_x_97:
[----:B------:R-:W-:Y:S05]  /*0f80*/  BSYNC.RECONVERGENT B2 ;  /* 0x0000000000027941 */ /* 0x000fea0003800200 */
.L_x_94:
[----:B------:R-:W-:Y:S05]  /*0f90*/  BRA `(.L_x_98) ;  /* 0x0000000000207947 */ /* 0x000fea0003800000 */
.L_x_93:
[----:B------:R-:W-:-:S04]  /*0fa0*/  LOP3.LUT R0, R4, 0x80000000, R3, 0x48, !PT ;  /* 0x8000000004007812 */ /* 0x000fc800078e4803 */
[----:B------:R-:W-:Y:S01]  /*0fb0*/  LOP3.LUT R0, R0, 0x7f800000, RZ, 0xfc, !PT ;  /* 0x7f80000000007812 */ /* 0x000fe200078efcff */
[----:B------:R-:W-:Y:S06]  /*0fc0*/  BRA `(.L_x_98) ;  /* 0x0000000000147947 */ /* 0x000fec0003800000 */
.L_x_92:
[----:B------:R-:W-:Y:S01]  /*0fd0*/  LOP3.LUT R0, R4, 0x80000000, R3, 0x48, !PT ;  /* 0x8000000004007812 */ /* 0x000fe200078e4803 */
[----:B------:R-:W-:Y:S06]  /*0fe0*/  BRA `(.L_x_98) ;  /* 0x00000000000c7947 */ /* 0x000fec0003800000 */
.L_x_91:
[----:B------:R-:W0:Y:S01]  /*0ff0*/  MUFU.RSQ R0, -QNAN ;  /* 0xffc0000000007908 */ /* 0x000e220000001400 */
[----:B------:R-:W-:Y:S05]  /*1000*/  BRA `(.L_x_98) ;  /* 0x0000000000047947 */ /* 0x000fea0003800000 */
.L_x_90:
[----:B------:R-:W-:-:S07]  /*1010*/  FADD.FTZ R0, R3, R0 ;  /* 0x0000000003007221 */ /* 0x000fce0000010000 */
.L_x_98:
[----:B------:R-:W-:Y:S05]  /*1020*/  BSYNC.RECONVERGENT B1 ;  /* 0x0000000000017941 */ /* 0x000fea0003800200 */
.L_x_88:
[----:B------:R-:W-:-:S04]  /*1030*/  HFMA2 R3, -RZ, RZ, 0, 0 ;  /* 0x00000000ff037431 */ /* 0x000fc800000001ff */
[----:B0-----:R-:W-:Y:S05]  /*1040*/  RET.REL.NODEC R2 `(_Z16cudaMeanReal_absP6float2iiPf) ;  /* 0xffffffec02ec7950 */ /* 0x001fea0003c3ffff */
.L_x_99:
        /* <DEDUP_REMOVED lines=11> */
.L_x_191:


//--------------------- .text._Z12cudaMeanRealP6float2iiPf --------------------------
	.section	.text._Z12cudaMeanRealP6float2iiPf,"ax",@progbits
	.align	128
        .global         _Z12cudaMeanRealP6float2iiPf
        .type           _Z12cudaMeanRealP6float2iiPf,@function
        .size           _Z12cudaMeanRealP6float2iiPf,(.L_x_192 - _Z12cudaMeanRealP6float2iiPf)
        .other          _Z12cudaMeanRealP6float2iiPf,@"STO_CUDA_ENTRY STV_DEFAULT"
_Z12cudaMeanRealP6float2iiPf:
.text._Z12cudaMeanRealP6float2iiPf:
        /* <DEDUP_REMOVED lines=23> */
.L_x_102:
        /* <DEDUP_REMOVED lines=53> */
.L_x_101:
        /* <DEDUP_REMOVED lines=32> */
.L_x_103:
        /* <DEDUP_REMOVED lines=20> */
.L_x_104:
[----:B------:R-:W-:Y:S05]  /*0800*/  BRA.U !UP1, `(.L_x_100) ;  /* 0x0000000109287547 */ /* 0x000fea000b800000 */
[----:B------:R-:W0:Y:S01]  /*0810*/  LDC.64 R4, c[0x0][0x380] ;  /* 0x0000e000ff047b82 */ /* 0x000e220000000a00 */
[----:B------:R-:W-:Y:S01]  /*0820*/  IMAD R0, R19, UR4, R14 ;  /* 0x0000000413007c24 */ /* 0x000fe2000f8e020e */
[----:B------:R-:W-:-:S12]  /*0830*/  UIADD3 UR5, UPT, UPT, -UR5, URZ, URZ ;  /* 0x000000ff05057290 */ /* 0x000fd8000fffe1ff */
.L_x_105:
[----:B0-----:R-:W-:-:S06]  /*0840*/  IMAD.WIDE R2, R0, 0x8, R4 ;  /* 0x0000000800027825 */ /* 0x001fcc00078e0204 */
[----:B------:R-:W2:Y:S01]  /*0850*/  LDG.E R2, desc[UR8][R2.64] ;  /* 0x0000000802027981 */ /* 0x000ea2000c1e1900 */
[----:B------:R-:W-:Y:S01]  /*0860*/  UIADD3 UR5, UPT, UPT, UR5, 0x1, URZ ;  /* 0x0000000105057890 */ /* 0x000fe2000fffe0ff */
[----:B------:R-:W-:-:S03]  /*0870*/  IADD3 R0, PT, PT, R0, R19, RZ ;  /* 0x0000001300007210 */ /* 0x000fc60007ffe0ff */
[----:B------:R-:W-:Y:S01]  /*0880*/  UISETP.NE.AND UP0, UPT, UR5, URZ, UPT ;  /* 0x000000ff0500728c */ /* 0x000fe2000bf05270 */
[----:B--2---:R-:W-:-:S08]  /*0890*/  FADD R15, R2, R15 ;  /* 0x0000000f020f7221 */ /* 0x004fd00000000000 */
[----:B------:R-:W-:Y:S05]  /*08a0*/  BRA.U UP0, `(.L_x_105) ;  /* 0xfffffffd00e47547 */ /* 0x000fea000b83ffff */
.L_x_100:
        /* <DEDUP_REMOVED lines=12> */
[----:B------:R-:W-:Y:S05]  /*0970*/  CALL.REL.NOINC `($__internal_6_$__cuda_sm3x_div_rn_noftz_f32_slowpath) ;  /* 0x0000000000187944 */ /* 0x000fea0003c00000 */
[----:B------:R-:W-:-:S07]  /*0980*/  MOV R5, R0 ;  /* 0x0000000000057202 */ /* 0x000fce0000000f00 */
.L_x_107:
[----:B------:R-:W-:Y:S05]  /*0990*/  BSYNC.RECONVERGENT B0 ;  /* 0x0000000000007941 */ /* 0x000fea0003800200 */
.L_x_106:
[----:B------:R-:W0:Y:S02]  /*09a0*/  LDC.64 R2, c[0x0][0x390] ;  /* 0x0000e400ff027b82 */ /* 0x000e240000000a00 */
[----:B0-----:R-:W-:-:S05]  /*09b0*/  IMAD.WIDE R14, R14, 0x4, R2 ;  /* 0x000000040e0e7825 */ /* 0x001fca00078e0202 */
[----:B------:R-:W-:Y:S01]  /*09c0*/  STG.E desc[UR8][R14.64], R5 ;  /* 0x000000050e007986 */ /* 0x000fe2000c101908 */
[----:B------:R-:W-:Y:S05]  /*09d0*/  EXIT ;  /* 0x000000000000794d */ /* 0x000fea0003800000 */
        .weak           $__internal_6_$__cuda_sm3x_div_rn_noftz_f32_slowpath
        .type           $__internal_6_$__cuda_sm3x_div_rn_noftz_f32_slowpath,@function
        .size           $__internal_6_$__cuda_sm3x_div_rn_noftz_f32_slowpath,(.L_x_192 - $__internal_6_$__cuda_sm3x_div_rn_noftz_f32_slowpath)
$__internal_6_$__cuda_sm3x_div_rn_noftz_f32_slowpath:
        /* <DEDUP_REMOVED lines=35> */
.L_x_109:
        /* <DEDUP_REMOVED lines=51> */
.L_x_116:
[----:B------:R-:W-:-:S04]  /*0f40*/  LOP3.LUT R0, R0, 0x80000000, RZ, 0xc0, !PT ;  /* 0x8000000000007812 */ /* 0x000fc800078ec0ff */
[----:B------:R-:W-:Y:S01]  /*0f50*/  LOP3.LUT R0, R0, 0x7f800000, RZ, 0xfc, !PT ;  /* 0x7f80000000007812 */ /* 0x000fe200078efcff */
[----:B------:R-:W-:Y:S06]  /*0f60*/  BRA `(.L_x_117) ;  /* 0x0000000000047947 */ /* 0x000fec0003800000 */
.L_x_115:
[----:B------:R-:W-:-:S07]  /*0f70*/  LEA R0, R5, R0, 0x17 ;  /* 0x0000000005007211 */ /* 0x000fce00078eb8ff */
.L_x_117:
[----:B------:R-:W-:Y:S05]  /*0f80*/  BSYNC.RECONVERGENT B2 ;  /* 0x0000000000027941 */ /* 0x000fea0003800200 */
.L_x_114:
[----:B------:R-:W-:Y:S05]  /*0f90*/  BRA `(.L_x_118) ;  /* 0x0000000000207947 */ /* 0x000fea0003800000 */
.L_x_113:
[----:B------:R-:W-:-:S04]  /*0fa0*/  LOP3.LUT R0, R4, 0x80000000, R3, 0x48, !PT ;  /* 0x8000000004007812 */ /* 0x000fc800078e4803 */
[----:B------:R-:W-:Y:S01]  /*0fb0*/  LOP3.LUT R0, R0, 0x7f800000, RZ, 0xfc, !PT ;  /* 0x7f80000000007812 */ /* 0x000fe200078efcff */
[----:B------:R-:W-:Y:S06]  /*0fc0*/  BRA `(.L_x_118) ;  /* 0x0000000000147947 */ /* 0x000fec0003800000 */
.L_x_112:
[----:B------:R-:W-:Y:S01]  /*0fd0*/  LOP3.LUT R0, R4, 0x80000000, R3, 0x48, !PT ;  /* 0x8000000004007812 */ /* 0x000fe200078e4803 */
[----:B------:R-:W-:Y:S06]  /*0fe0*/  BRA `(.L_x_118) ;  /* 0x00000000000c7947 */ /* 0x000fec0003800000 */
.L_x_111:
[----:B------:R-:W0:Y:S01]  /*0ff0*/  MUFU.RSQ R0, -QNAN ;  /* 0xffc0000000007908 */ /* 0x000e220000001400 */
[----:B------:R-:W-:Y:S05]  /*1000*/  BRA `(.L_x_118) ;  /* 0x0000000000047947 */ /* 0x000fea0003800000 */
.L_x_110:
[----:B------:R-:W-:-:S07]  /*1010*/  FADD.FTZ R0, R3, R0 ;  /* 0x0000000003007221 */ /* 0x000fce0000010000 */
.L_x_118:
[----:B------:R-:W-:Y:S05]  /*1020*/  BSYNC.RECONVERGENT B1 ;  /* 0x0000000000017941 */ /* 0x000fea0003800200 */
.L_x_108:
[----:B------:R-:W-:-:S04]  /*1030*/  HFMA2 R3, -RZ, RZ, 0, 0 ;  /* 0x00000000ff037431 */ /* 0x000fc800000001ff */
[----:B0-----:R-:W-:Y:S05]  /*1040*/  RET.REL.NODEC R2 `(_Z12cudaMeanRealP6float2iiPf) ;  /* 0xffffffec02ec7950 */ /* 0x001fea0003c3ffff */
.L_x_119:
        /* <DEDUP_REMOVED lines=11> */
.L_x_192:


//--------------------- .text._Z7HilbertP6float2iii --------------------------
	.section	.text._Z7HilbertP6float2iii,"ax",@progbits
	.align	128
        .global         _Z7HilbertP6float2iii
        .type           _Z7HilbertP6float2iii,@function
        .size           _Z7HilbertP6float2iii,(.L_x_203 - _Z7HilbertP6float2iii)
        .other          _Z7HilbertP6float2iii,@"STO_CUDA_ENTRY STV_DEFAULT"
_Z7HilbertP6float2iii:
.text._Z7HilbertP6float2iii:
[----:B------:R-:W-:Y:S01]  /*0000*/  LDC R1, c[0x0][0x37c] ;  /* 0x0000df00ff017b82 */ /* 0x000fe20000000800 */
[----:B------:R-:W0:Y:S07]  /*0010*/  S2R R2, SR_CTAID.X ;  /* 0x0000000000027919 */ /* 0x000e2e0000002500 */
[----:B------:R-:W1:Y:S01]  /*0020*/  LDC R4, c[0x0][0x38c] ;  /* 0x0000e300ff047b82 */ /* 0x000e620000000800 */
[----:B------:R-:W0:Y:S01]  /*0030*/  LDCU UR5, c[0x0][0x360] ;  /* 0x00006c00ff0577ac */ /* 0x000e220008000800 */
[----:B------:R-:W0:Y:S01]  /*0040*/  S2R R3, SR_TID.X ;  /* 0x0000000000037919 */ /* 0x000e220000002100 */
[----:B------:R-:W1:Y:S02]  /*0050*/  LDCU UR4, c[0x0][0x390] ;  /* 0x00007200ff0477ac */ /* 0x000e640008000800 */
[----:B-1----:R-:W-:-:S02]  /*0060*/  IMAD R0, R4, UR4, RZ ;  /* 0x0000000404007c24 */ /* 0x002fc4000f8e02ff */
[----:B0-----:R-:W-:-:S04]  /*0070*/  IMAD R2, R2, UR5, R3 ;  /* 0x0000000502027c24 */ /* 0x001fc8000f8e0203 */
[----:B------:R-:W-:-:S05]  /*0080*/  VIADD R5, R2, 0x1 ;  /* 0x0000000102057836 */ /* 0x000fca0000000000 */
[----:B------:R-:W-:-:S13]  /*0090*/  ISETP.GE.AND P0, PT, R5, R0, PT ;  /* 0x000000000500720c */ /* 0x000fda0003f06270 */
[----:B------:R-:W-:Y:S05]  /*00a0*/  @P0 EXIT ;  /* 0x000000000000094d */ /* 0x000fea0003800000 */
[----:B------:R-:W-:Y:S01]  /*00b0*/  IABS R4, R4 ;  /* 0x0000000400047213 */ /* 0x000fe20000000000 */
[----:B------:R-:W0:Y:S01]  /*00c0*/  LDC R12, c[0x0][0x38c] ;  /* 0x0000e300ff0c7b82 */ /* 0x000e220000000800 */
[----:B------:R-:W1:Y:S02]  /*00d0*/  LDCU UR4, c[0x0][0x388] ;  /* 0x00007100ff0477ac */ /* 0x000e640008000800 */
[----:B------:R-:W2:Y:S01]  /*00e0*/  I2F.RP R8, R4 ;  /* 0x0000000400087306 */ /* 0x000ea20000209400 */
[----:B------:R-:W3:Y:S04]  /*00f0*/  LDCU UR6, c[0x0][0x370] ;  /* 0x00006e00ff0677ac */ /* 0x000ee80008000800 */
[----:B------:R-:W4:Y:S01]  /*0100*/  LDC.64 R2, c[0x0][0x380] ;  /* 0x0000e000ff027b82 */ /* 0x000f220000000a00 */
[----:B------:R-:W0:Y:S01]  /*0110*/  LDCU.64 UR8, c[0x0][0x358] ;  /* 0x00006b00ff0877ac */ /* 0x000e220008000a00 */
[----:B------:R-:W0:Y:S01]  /*0120*/  LDCU UR7, c[0x0][0x388] ;  /* 0x00007100ff0777ac */ /* 0x000e220008000800 */
[----:B--2---:R-:W2:Y:S01]  /*0130*/  MUFU.RCP R8, R8 ;  /* 0x0000000800087308 */ /* 0x004ea20000001000 */
[----:B-1----:R-:W-:-:S02]  /*0140*/  UIADD3 UR4, UPT, UPT, UR4, -0x1, URZ ;  /* 0xffffffff04047890 */ /* 0x002fc4000fffe0ff */
[----:B---3--:R-:W-:Y:S01]  /*0150*/  UIMAD UR5, UR5, UR6, URZ ;  /* 0x00000006050572a4 */ /* 0x008fe2000f8e02ff */
[----:B--2---:R-:W-:-:S04]  /*0160*/  VIADD R6, R8, 0xffffffe ;  /* 0x0ffffffe08067836 */ /* 0x004fc80000000000 */
[----:B------:R1:W2:Y:S02]  /*0170*/  F2I.FTZ.U32.TRUNC.NTZ R7, R6 ;  /* 0x0000000600077305 */ /* 0x0002a4000021f000 */
[----:B-1----:R-:W-:Y:S01]  /*0180*/  IMAD.MOV.U32 R6, RZ, RZ, RZ ;  /* 0x000000ffff067224 */ /* 0x002fe200078e00ff */
[----:B--2---:R-:W-:-:S05]  /*0190*/  IADD3 R9, PT, PT, RZ, -R7, RZ ;  /* 0x80000007ff097210 */ /* 0x004fca0007ffe0ff */
[----:B------:R-:W-:-:S04]  /*01a0*/  IMAD R9, R9, R4, RZ ;  /* 0x0000000409097224 */ /* 0x000fc800078e02ff */
[----:B0---4-:R-:W-:-:S07]  /*01b0*/  IMAD.HI.U32 R8, R7, R9, R6 ;  /* 0x0000000907087227 */ /* 0x011fce00078e0006 */
.L_x_122:
[----:B0-----:R-:W-:Y:S01]  /*01c0*/  IABS R7, R5 ;  /* 0x0000000500077213 */ /* 0x001fe20000000000 */
[----:B------:R-:W-:Y:S01]  /*01d0*/  BSSY.RECONVERGENT B0, `(.L_x_120) ;  /* 0x0000016000007945 */ /* 0x000fe20003800200 */
[----:B------:R-:W-:Y:S02]  /*01e0*/  IABS R10, R12 ;  /* 0x0000000c000a7213 */ /* 0x000fe40000000000 */
[----:B------:R-:W-:Y:S01]  /*01f0*/  ISETP.GE.AND P2, PT, R5, RZ, PT ;  /* 0x000000ff0500720c */ /* 0x000fe20003f46270 */
[----:B------:R-:W-:-:S05]  /*0200*/  IMAD.HI.U32 R6, R8, R7, RZ ;  /* 0x0000000708067227 */ /* 0x000fca00078e00ff */
[----:B------:R-:W-:-:S05]  /*0210*/  IADD3 R6, PT, PT, -R6, RZ, RZ ;  /* 0x000000ff06067210 */ /* 0x000fca0007ffe1ff */
[----:B------:R-:W-:-:S05]  /*0220*/  IMAD R7, R10, R6, R7 ;  /* 0x000000060a077224 */ /* 0x000fca00078e0207 */
[----:B------:R-:W-:-:S13]  /*0230*/  ISETP.GT.U32.AND P0, PT, R4, R7, PT ;  /* 0x000000070400720c */ /* 0x000fda0003f04070 */
[----:B------:R-:W-:Y:S01]  /*0240*/  @!P0 IMAD.IADD R7, R7, 0x1, -R10 ;  /* 0x0000000107078824 */ /* 0x000fe200078e0a0a */
[----:B------:R-:W-:-:S04]  /*0250*/  ISETP.NE.AND P0, PT, R12, RZ, PT ;  /* 0x000000ff0c00720c */ /* 0x000fc80003f05270 */
[----:B------:R-:W-:-:S13]  /*0260*/  ISETP.GT.U32.AND P1, PT, R4, R7, PT ;  /* 0x000000070400720c */ /* 0x000fda0003f24070 */
[----:B------:R-:W-:-:S05]  /*0270*/  @!P1 IADD3 R7, PT, PT, R7, -R10, RZ ;  /* 0x8000000a07079210 */ /* 0x000fca0007ffe0ff */
[----:B------:R-:W-:Y:S01]  /*0280*/  @!P2 IMAD.MOV R7, RZ, RZ, -R7 ;  /* 0x000000ffff07a224 */ /* 0x000fe200078e0a07 */
[----:B------:R-:W-:-:S04]  /*0290*/  @!P0 LOP3.LUT R7, RZ, R12, RZ, 0x33, !PT ;  /* 0x0000000cff078212 */ /* 0x000fc800078e33ff */
[C---:B------:R-:W-:Y:S02]  /*02a0*/  ISETP.GE.AND P0, PT, R7.reuse, UR4, PT ;  /* 0x0000000407007c0c */ /* 0x040fe4000bf06270 */
[C---:B------:R-:W-:Y:S02]  /*02b0*/  ISETP.GE.AND P1, PT, R7.reuse, UR7, PT ;  /* 0x0000000707007c0c */ /* 0x040fe4000bf26270 */
[----:B------:R-:W-:Y:S01]  /*02c0*/  ISETP.EQ.OR P0, PT, R7, RZ, P0 ;  /* 0x000000ff0700720c */ /* 0x000fe20000702670 */
[----:B------:R-:W-:-:S12]  /*02d0*/  IMAD.WIDE R6, R5, 0x8, R2 ;  /* 0x0000000805067825 */ /* 0x000fd800078e0202 */
[----:B------:R-:W-:Y:S05]  /*02e0*/  @P0 BRA `(.L_x_121) ;  /* 0x0000000000100947 */ /* 0x000fea0003800000 */
[----:B------:R-:W2:Y:S02]  /*02f0*/  LDG.E.64 R10, desc[UR8][R6.64] ;  /* 0x00000008060a7981 */ /* 0x000ea4000c1e1b00 */
[----:B--2---:R-:W-:Y:S01]  /*0300*/  FADD R10, R10, R10 ;  /* 0x0000000a0a0a7221 */ /* 0x004fe20000000000 */
[----:B------:R-:W-:-:S05]  /*0310*/  FADD R11, R11, R11 ;  /* 0x0000000b0b0b7221 */ /* 0x000fca0000000000 */
[----:B------:R0:W-:Y:S02]  /*0320*/  STG.E.64 desc[UR8][R6.64], R10 ;  /* 0x0000000a06007986 */ /* 0x0001e4000c101b08 */
.L_x_121:
[----:B------:R-:W-:Y:S05]  /*0330*/  BSYNC.RECONVERGENT B0 ;  /* 0x0000000000007941 */ /* 0x000fea0003800200 */
.L_x_120:
[----:B------:R1:W-:Y:S01]  /*0340*/  @P1 STG.E.64 desc[UR8][R6.64], RZ ;  /* 0x000000ff06001986 */ /* 0x0003e2000c101b08 */
[----:B------:R-:W-:-:S04]  /*0350*/  IADD3 R5, PT, PT, R5, UR5, RZ ;  /* 0x0000000505057c10 */ /* 0x000fc8000fffe0ff */
[----:B------:R-:W-:-:S13]  /*0360*/  ISETP.GE.AND P0, PT, R5, R0, PT ;  /* 0x000000000500720c */ /* 0x000fda0003f06270 */
[----:B-1----:R-:W-:Y:S05]  /*0370*/  @!P0 BRA `(.L_x_122) ;  /* 0xfffffffc00908947 */ /* 0x002fea000383ffff */
[----:B------:R-:W-:Y:S05]  /*0380*/  EXIT ;  /* 0x000000000000794d */ /* 0x000fea0003800000 */
.L_x_123:
        /* <DEDUP_REMOVED lines=15> */
.L_x_203:


//--------------------- .text._Z6DivideP6float2ii --------------------------
	.section	.text._Z6DivideP6float2ii,"ax",@progbits
	.align	128
        .global         _Z6DivideP6float2ii
        .type           _Z6DivideP6float2ii,@function
        .size           _Z6DivideP6float2ii,(.L_x_193 - _Z6DivideP6float2ii)
        .other          _Z6DivideP6float2ii,@"STO_CUDA_ENTRY STV_DEFAULT"
_Z6DivideP6float2ii:
.text._Z6DivideP6float2ii:
[----:B------:R-:W-:Y:S01]  /*0000*/  LDC R1, c[0x0][0x37c] ;  /* 0x0000df00ff017b82 */ /* 0x000fe20000000800 */
[----:B------:R-:W0:Y:S01]  /*0010*/  S2R R3, SR_CTAID.X ;  /* 0x0000000000037919 */ /* 0x000e220000002500 */
[----:B------:R-:W1:Y:S01]  /*0020*/  LDCU.64 UR6, c[0x0][0x388] ;  /* 0x00007100ff0677ac */ /* 0x000e620008000a00 */
[----:B------:R-:W0:Y:S01]  /*0030*/  S2R R0, SR_TID.X ;  /* 0x0000000000007919 */ /* 0x000e220000002100 */
[----:B------:R-:W0:Y:S01]  /*0040*/  LDCU UR5, c[0x0][0x360] ;  /* 0x00006c00ff0577ac */ /* 0x000e220008000800 */
[----:B-1----:R-:W-:Y:S01]  /*0050*/  UIMAD UR4, UR7, UR6, URZ ;  /* 0x00000006070472a4 */ /* 0x002fe2000f8e02ff */
[----:B0-----:R-:W-:-:S05]  /*0060*/  IMAD R3, R3, UR5, R0 ;  /* 0x0000000503037c24 */ /* 0x001fca000f8e0200 */
[----:B------:R-:W-:-:S13]  /*0070*/  ISETP.GE.AND P0, PT, R3, UR4, PT ;  /* 0x0000000403007c0c */ /* 0x000fda000bf06270 */
[----:B------:R-:W-:Y:S05]  /*0080*/  @P0 EXIT ;  /* 0x000000000000094d */ /* 0x000fea0003800000 */
[----:B------:R-:W0:Y:S01]  /*0090*/  LDC.64 R6, c[0x0][0x380] ;  /* 0x0000e000ff067b82 */ /* 0x000e220000000a00 */
[----:B------:R-:W1:Y:S01]  /*00a0*/  LDCU.64 UR4, c[0x0][0x358] ;  /* 0x00006b00ff0477ac */ /* 0x000e620008000a00 */
[----:B0-----:R-:W-:-:S05]  /*00b0*/  IMAD.WIDE R6, R3, 0x8, R6 ;  /* 0x0000000803067825 */ /* 0x001fca00078e0206 */
[----:B-1----:R-:W2:Y:S01]  /*00c0*/  LDG.E.64 R2, desc[UR4][R6.64] ;  /* 0x0000000406027981 */ /* 0x002ea2000c1e1b00 */
[----:B------:R-:W-:Y:S01]  /*00d0*/  I2FP.F32.S32 R8, UR6 ;  /* 0x0000000600087c45 */ /* 0x000fe20008201400 */
[----:B------:R-:W-:Y:S03]  /*00e0*/  BSSY.RECONVERGENT B0, `(.L_x_124) ;  /* 0x000000d000007945 */ /* 0x000fe60003800200 */
[----:B------:R-:W0:Y:S02]  /*00f0*/  MUFU.RCP R5, R8 ;  /* 0x0000000800057308 */ /* 0x000e240000001000 */
[----:B0-----:R-:W-:-:S04]  /*0100*/  FFMA R0, -R8, R5, 1 ;  /* 0x3f80000008007423 */ /* 0x001fc80000000105 */
[----:B------:R-:W-:Y:S02]  /*0110*/  FFMA R5, R5, R0, R5 ;  /* 0x0000000005057223 */ /* 0x000fe40000000005 */
[----:B--2---:R-:W0:Y:S02]  /*0120*/  FCHK P0, R2, R8 ;  /* 0x0000000802007302 */ /* 0x004e240000000000 */
[----:B------:R-:W-:-:S04]  /*0130*/  FFMA R4, R2, R5, RZ ;  /* 0x0000000502047223 */ /* 0x000fc800000000ff */
[----:B------:R-:W-:-:S04]  /*0140*/  FFMA R0, -R8, R4, R2 ;  /* 0x0000000408007223 */ /* 0x000fc80000000102 */
[----:B------:R-:W-:Y:S01]  /*0150*/  FFMA R4, R5, R0, R4 ;  /* 0x0000000005047223 */ /* 0x000fe20000000004 */
[----:B0-----:R-:W-:Y:S06]  /*0160*/  @!P0 BRA `(.L_x_125) ;  /* 0x0000000000108947 */ /* 0x001fec0003800000 */
[----:B------:R-:W-:Y:S01]  /*0170*/  IMAD.MOV.U32 R5, RZ, RZ, R8 ;  /* 0x000000ffff057224 */ /* 0x000fe200078e0008 */
[----:B------:R-:W-:-:S07]  /*0180*/  MOV R10, 0x1a0 ;  /* 0x000001a0000a7802 */ /* 0x000fce0000000f00 */
[----:B------:R-:W-:Y:S05]  /*0190*/  CALL.REL.NOINC `($__internal_7_$__cuda_sm3x_div_rn_noftz_f32_slowpath) ;  /* 0x00000000004c7944 */ /* 0x000fea0003c00000 */
[----:B------:R-:W-:-:S07]  /*01a0*/  IMAD.MOV.U32 R4, RZ, RZ, R0 ;  /* 0x000000ffff047224 */ /* 0x000fce00078e0000 */
.L_x_125:
[----:B------:R-:W-:Y:S05]  /*01b0*/  BSYNC.RECONVERGENT B0 ;  /* 0x0000000000007941 */ /* 0x000fea0003800200 */
.L_x_124:
[----:B------:R-:W0:Y:S01]  /*01c0*/  MUFU.RCP R5, R8 ;  /* 0x0000000800057308 */ /* 0x000e220000001000 */
[----:B------:R-:W-:Y:S07]  /*01d0*/  BSSY.RECONVERGENT B0, `(.L_x_126) ;  /* 0x000000d000007945 */ /* 0x000fee0003800200 */
[----:B------:R-:W1:Y:S01]  /*01e0*/  FCHK P0, R3, R8 ;  /* 0x0000000803007302 */ /* 0x000e620000000000 */
[----:B0-----:R-:W-:-:S04]  /*01f0*/  FFMA R0, -R8, R5, 1 ;  /* 0x3f80000008007423 */ /* 0x001fc80000000105 */
[----:B------:R-:W-:-:S04]  /*0200*/  FFMA R2, R5, R0, R5 ;  /* 0x0000000005027223 */ /* 0x000fc80000000005 */
[----:B------:R-:W-:-:S04]  /*0210*/  FFMA R5, R3, R2, RZ ;  /* 0x0000000203057223 */ /* 0x000fc800000000ff */
[----:B------:R-:W-:-:S04]  /*0220*/  FFMA R0, -R8, R5, R3 ;  /* 0x0000000508007223 */ /* 0x000fc80000000103 */
[----:B------:R-:W-:Y:S01]  /*0230*/  FFMA R5, R2, R0, R5 ;  /* 0x0000000002057223 */ /* 0x000fe20000000005 */
[----:B-1----:R-:W-:Y:S06]  /*0240*/  @!P0 BRA `(.L_x_127) ;  /* 0x0000000000148947 */ /* 0x002fec0003800000 */
[----:B------:R-:W-:Y:S01]  /*0250*/  IMAD.MOV.U32 R2, RZ, RZ, R3 ;  /* 0x000000ffff027224 */ /* 0x000fe200078e0003 */
[----:B------:R-:W-:Y:S01]  /*0260*/  MOV R10, 0x290 ;  /* 0x00000290000a7802 */ /* 0x000fe20000000f00 */
[----:B------:R-:W-:-:S07]  /*0270*/  IMAD.MOV.U32 R5, RZ, RZ, R8 ;  /* 0x000000ffff057224 */ /* 0x000fce00078e0008 */
[----:B------:R-:W-:Y:S05]  /*0280*/  CALL.REL.NOINC `($__internal_7_$__cuda_sm3x_div_rn_noftz_f32_slowpath) ;  /* 0x0000000000107944 */ /* 0x000fea0003c00000 */
[----:B------:R-:W-:-:S07]  /*0290*/  IMAD.MOV.U32 R5, RZ, RZ, R0 ;  /* 0x000000ffff057224 */ /* 0x000fce00078e0000 */
.L_x_127:
[----:B------:R-:W-:Y:S05]  /*02a0*/  BSYNC.RECONVERGENT B0 ;  /* 0x0000000000007941 */ /* 0x000fea0003800200 */
.L_x_126:
[----:B------:R-:W-:Y:S01]  /*02b0*/  STG.E.64 desc[UR4][R6.64], R4 ;  /* 0x0000000406007986 */ /* 0x000fe2000c101b04 */
[----:B------:R-:W-:Y:S05]  /*02c0*/  EXIT ;  /* 0x000000000000794d */ /* 0x000fea0003800000 */
        .weak           $__internal_7_$__cuda_sm3x_div_rn_noftz_f32_slowpath
        .type           $__internal_7_$__cuda_sm3x_div_rn_noftz_f32_slowpath,@function
        .size           $__internal_7_$__cuda_sm3x_div_rn_noftz_f32_slowpath,(.L_x_193 - $__internal_7_$__cuda_sm3x_div_rn_noftz_f32_slowpath)
$__internal_7_$__cuda_sm3x_div_rn_noftz_f32_slowpath:
        /* <DEDUP_REMOVED lines=34> */
.L_x_129:
[----:B------:R-:W-:Y:S01]  /*04f0*/  LEA R0, R16, 0xc0800000, 0x17 ;  /* 0xc080000010007811 */ /* 0x000fe200078eb8ff */
[----:B------:R-:W-:Y:S04]  /*0500*/  BSSY.RECONVERGENT B2, `(.L_x_134) ;  /* 0x0000036000027945 */ /* 0x000fe80003800200 */
[----:B------:R-:W-:Y:S02]  /*0510*/  IMAD.IADD R11, R5, 0x1, -R0 ;  /* 0x00000001050b7824 */ /* 0x000fe400078e0a00 */
[----:B------:R-:W-:Y:S02]  /*0520*/  VIADD R5, R14, 0xffffff81 ;  /* 0xffffff810e057836 */ /* 0x000fe40000000000 */
[----:B------:R-:W0:Y:S01]  /*0530*/  MUFU.RCP R12, R11 ;  /* 0x0000000b000c7308 */ /* 0x000e220000001000 */
[----:B------:R-:W-:Y:S01]  /*0540*/  FADD.FTZ R13, -R11, -RZ ;  /* 0x800000ff0b0d7221 */ /* 0x000fe20000010100 */
[----:B------:R-:W-:-:S03]  /*0550*/  IMAD R0, R5, -0x800000, R2 ;  /* 0xff80000005007824 */ /* 0x000fc600078e0202 */
[----:B0-----:R-:W-:-:S04]  /*0560*/  FFMA R15, R12, R13, 1 ;  /* 0x3f8000000c0f7423 */ /* 0x001fc8000000000d */
[----:B------:R-:W-:Y:S01]  /*0570*/  FFMA R17, R12, R15, R12 ;  /* 0x0000000f0c117223 */ /* 0x000fe2000000000c */
[----:B------:R-:W-:-:S03]  /*0580*/  IADD3 R12, PT, PT, R5, 0x7f, -R16 ;  /* 0x0000007f050c7810 */ /* 0x000fc60007ffe810 */
[----:B------:R-:W-:Y:S02]  /*0590*/  FFMA R2, R0, R17, RZ ;  /* 0x0000001100027223 */ /* 0x000fe400000000ff */
[----:B------:R-:W-:Y:S02]  /*05a0*/  IMAD.IADD R9, R12, 0x1, R9 ;  /* 0x000000010c097824 */ /* 0x000fe400078e0209 */
        /* <DEDUP_REMOVED lines=17> */
[-CC-:B------:R-:W-:Y:S01]  /*06c0*/  FFMA.RZ R2, R17, R13.reuse, R14.reuse ;  /* 0x0000000d11027223 */ /* 0x180fe2000000c00e */
[----:B------:R-:W-:Y:S02]  /*06d0*/  VIADD R12, R11, 0x20 ;  /* 0x000000200b0c7836 */ /* 0x000fe40000000000 */
[-CC-:B------:R-:W-:Y:S01]  /*06e0*/  FFMA.RM R5, R17, R13.reuse, R14.reuse ;  /* 0x0000000d11057223 */ /* 0x180fe2000000400e */
[----:B------:R-:W-:Y:S02]  /*06f0*/  ISETP.NE.AND P2, PT, R11, RZ, PT ;  /* 0x000000ff0b00720c */ /* 0x000fe40003f45270 */
[----:B------:R-:W-:Y:S01]  /*0700*/  LOP3.LUT R9, R2, 0x7fffff, RZ, 0xc0, !PT ;  /* 0x007fffff02097812 */ /* 0x000fe200078ec0ff */
[----:B------:R-:W-:Y:S01]  /*0710*/  FFMA.RP R2, R17, R13, R14 ;  /* 0x0000000d11027223 */ /* 0x000fe2000000800e */
[----:B------:R-:W-:Y:S01]  /*0720*/  ISETP.NE.AND P1, PT, R11, RZ, PT ;  /* 0x000000ff0b00720c */ /* 0x000fe20003f25270 */
[----:B------:R-:W-:Y:S01]  /*0730*/  IMAD.MOV R11, RZ, RZ, -R11 ;  /* 0x000000ffff0b7224 */ /* 0x000fe200078e0a0b */
        /* <DEDUP_REMOVED lines=14> */
.L_x_136:
[----:B------:R-:W-:-:S04]  /*0820*/  LOP3.LUT R0, R0, 0x80000000, RZ, 0xc0, !PT ;  /* 0x8000000000007812 */ /* 0x000fc800078ec0ff */
[----:B------:R-:W-:Y:S01]  /*0830*/  LOP3.LUT R0, R0, 0x7f800000, RZ, 0xfc, !PT ;  /* 0x7f80000000007812 */ /* 0x000fe200078efcff */
[----:B------:R-:W-:Y:S06]  /*0840*/  BRA `(.L_x_137) ;  /* 0x0000000000047947 */ /* 0x000fec0003800000 */
.L_x_135:
[----:B------:R-:W-:-:S07]  /*0850*/  IMAD R0, R9, 0x800000, R0 ;  /* 0x0080000009007824 */ /* 0x000fce00078e0200 */
.L_x_137:
[----:B------:R-:W-:Y:S05]  /*0860*/  BSYNC.RECONVERGENT B2 ;  /* 0x0000000000027941 */ /* 0x000fea0003800200 */
.L_x_134:
[----:B------:R-:W-:Y:S05]  /*0870*/  BRA `(.L_x_138) ;  /* 0x0000000000207947 */ /* 0x000fea0003800000 */
.L_x_133:
[----:B------:R-:W-:-:S04]  /*0880*/  LOP3.LUT R0, R5, 0x80000000, R2, 0x48, !PT ;  /* 0x8000000005007812 */ /* 0x000fc800078e4802 */
[----:B------:R-:W-:Y:S01]  /*0890*/  LOP3.LUT R0, R0, 0x7f800000, RZ, 0xfc, !PT ;  /* 0x7f80000000007812 */ /* 0x000fe200078efcff */
[----:B------:R-:W-:Y:S06]  /*08a0*/  BRA `(.L_x_138) ;  /* 0x0000000000147947 */ /* 0x000fec0003800000 */
.L_x_132:
[----:B------:R-:W-:Y:S01]  /*08b0*/  LOP3.LUT R0, R5, 0x80000000, R2, 0x48, !PT ;  /* 0x8000000005007812 */ /* 0x000fe200078e4802 */
[----:B------:R-:W-:Y:S06]  /*08c0*/  BRA `(.L_x_138) ;  /* 0x00000000000c7947 */ /* 0x000fec0003800000 */
.L_x_131:
[----:B------:R-:W0:Y:S01]  /*08d0*/  MUFU.RSQ R0, -QNAN ;  /* 0xffc0000000007908 */ /* 0x000e220000001400 */
[----:B------:R-:W-:Y:S05]  /*08e0*/  BRA `(.L_x_138) ;  /* 0x0000000000047947 */ /* 0x000fea0003800000 */
.L_x_130:
[----:B------:R-:W-:-:S07]  /*08f0*/  FADD.FTZ R0, R2, R5 ;  /* 0x0000000502007221 */ /* 0x000fce0000010000 */
.L_x_138:
[----:B------:R-:W-:Y:S05]  /*0900*/  BSYNC.RECONVERGENT B1 ;  /* 0x0000000000017941 */ /* 0x000fea0003800200 */
.L_x_128:
[----:B------:R-:W-:-:S04]  /*0910*/  IMAD.MOV.U32 R11, RZ, RZ, 0x0 ;  /* 0x00000000ff0b7424 */ /* 0x000fc800078e00ff */
[----:B0-----:R-:W-:Y:S05]  /*0920*/  RET.REL.NODEC R10 `(_Z6DivideP6float2ii) ;  /* 0xfffffff40ab47950 */ /* 0x001fea0003c3ffff */
.L_x_139:
        /* <DEDUP_REMOVED lines=13> */
.L_x_193:


//--------------------- .text._Z11Print_FloatPfi  --------------------------
	.section	.text._Z11Print_FloatPfi,"ax",@progbits
	.align	128
        .global         _Z11Print_FloatPfi
        .type           _Z11Print_FloatPfi,@function
        .size           _Z11Print_FloatPfi,(.L_x_205 - _Z11Print_FloatPfi)
        .other          _Z11Print_FloatPfi,@"STO_CUDA_ENTRY STV_DEFAULT"
_Z11Print_FloatPfi:
.text._Z11Print_FloatPfi:
[----:B------:R-:W0:Y:S01]  /*0000*/  LDC R1, c[0x0][0x37c] ;  /* 0x0000df00ff017b82 */ /* 0x000e220000000800 */
[----:B------:R-:W-:Y:S01]  /*0010*/  MOV R0, 0x18 ;  /* 0x0000001800007802 */ /* 0x000fe20000000f00 */
[----:B------:R-:W1:Y:S01]  /*0020*/  LDCU UR4, c[0x0][0x2f8] ;  /* 0x00005f00ff0477ac */ /* 0x000e620008000800 */
[----:B0-----:R-:W-:Y:S01]  /*0030*/  VIADD R1, R1, 0xfffffff8 ;  /* 0xfffffff801017836 */ /* 0x001fe20000000000 */
[----:B------:R-:W-:-:S04]  /*0040*/  CS2R R6, SRZ ;  /* 0x0000000000067805 */ /* 0x000fc8000001ff00 */
[----:B------:R0:W2:Y:S01]  /*0050*/  LDC.64 R2, c[0x4][R0] ;  /* 0x0100000000027b82 */ /* 0x0000a20000000a00 */
[----:B------:R-:W3:Y:S01]  /*0060*/  LDCU.64 UR6, c[0x4][URZ] ;  /* 0x01000000ff0677ac */ /* 0x000ee20008000a00 */
[----:B------:R-:W4:Y:S01]  /*0070*/  LDCU UR5, c[0x0][0x2fc] ;  /* 0x00005f80ff0577ac */ /* 0x000f220008000800 */
[----:B-1----:R-:W-:Y:S01]  /*0080*/  IADD3 R24, P0, PT, R1, UR4, RZ ;  /* 0x0000000401187c10 */ /* 0x002fe2000ff1e0ff */
[----:B---3--:R-:W-:Y:S02]  /*0090*/  IMAD.U32 R4, RZ, RZ, UR6 ;  /* 0x00000006ff047e24 */ /* 0x008fe4000f8e00ff */
[----:B------:R-:W-:Y:S02]  /*00a0*/  IMAD.U32 R5, RZ, RZ, UR7 ;  /* 0x00000007ff057e24 */ /* 0x000fe4000f8e00ff */
[----:B0---4-:R-:W-:-:S08]  /*00b0*/  IMAD.X R23, RZ, RZ, UR5, P0 ;  /* 0x00000005ff177e24 */ /* 0x011fd000080e06ff */
[----:B------:R-:W-:-:S07]  /*00c0*/  LEPC R20, `(.L_x_140) ;  /* 0x000000001014794e */ /* 0x000fce0000000000 */
[----:B--2---:R-:W-:Y:S05]  /*00d0*/  CALL.ABS.NOINC R2 ;  /* 0x0000000002007343 */ /* 0x004fea0003c00000 */
.L_x_140:
[----:B------:R-:W0:Y:S02]  /*00e0*/  LDC R0, c[0x0][0x388] ;  /* 0x0000e200ff007b82 */ /* 0x000e240000000800 */
[----:B0-----:R-:W-:-:S13]  /*00f0*/  ISETP.GE.AND P0, PT, R0, 0x1, PT ;  /* 0x000000010000780c */ /* 0x001fda0003f06270 */
[----:B------:R-:W-:Y:S05]  /*0100*/  @!P0 EXIT ;  /* 0x000000000000894d */ /* 0x000fea0003800000 */
[----:B------:R-:W0:Y:S01]  /*0110*/  LDC.64 R18, c[0x0][0x358] ;  /* 0x0000d600ff127b82 */ /* 0x000e220000000a00 */
[C---:B------:R-:W-:Y:S01]  /*0120*/  ISETP.GE.U32.AND P0, PT, R0.reuse, 0x4, PT ;  /* 0x000000040000780c */ /* 0x040fe20003f06070 */
[----:B------:R-:W-:Y:S01]  /*0130*/  IMAD.MOV.U32 R26, RZ, RZ, RZ ;  /* 0x000000ffff1a7224 */ /* 0x000fe200078e00ff */
[----:B------:R-:W-:-:S04]  /*0140*/  VIMNMX R0, PT, PT, R0, 0x64, PT ;  /* 0x0000006400007848 */ /* 0x000fc80003fe0100 */
[----:B------:R-:W-:-:S07]  /*0150*/  LOP3.LUT R25, R0, 0x3, RZ, 0xc0, !PT ;  /* 0x0000000300197812 */ /* 0x000fce00078ec0ff */
[----:B------:R-:W-:Y:S05]  /*0160*/  @!P0 BRA `(.L_x_141) ;  /* 0x0000000400248947 */ /* 0x000fea0003800000 */
[----:B------:R-:W1:Y:S01]  /*0170*/  LDCU.64 UR4, c[0x0][0x380] ;  /* 0x00007000ff0477ac */ /* 0x000e620008000a00 */
[C---:B------:R-:W-:Y:S01]  /*0180*/  LOP3.LUT R2, R0.reuse, 0xffff, RZ, 0xc0, !PT ;  /* 0x0000ffff00027812 */ /* 0x040fe200078ec0ff */
[----:B------:R-:W-:Y:S01]  /*0190*/  BSSY.RECONVERGENT B6, `(.L_x_141) ;  /* 0x0000046000067945 */ /* 0x000fe20003800200 */
[----:B------:R-:W-:Y:S02]  /*01a0*/  LOP3.LUT R26, R0, 0x7c, RZ, 0xc0, !PT ;  /* 0x0000007c001a7812 */ /* 0x000fe400078ec0ff */
[----:B------:R-:W-:-:S05]  /*01b0*/  SHF.R.U32.HI R2, RZ, 0x2, R2 ;  /* 0x00000002ff027819 */ /* 0x000fca0000011602 */
[----:B------:R-:W-:-:S05]  /*01c0*/  IMAD.SHL.U32 R2, R2, 0x4, RZ ;  /* 0x0000000402027824 */ /* 0x000fca00078e00ff */
[----:B------:R-:W-:Y:S01]  /*01d0*/  LOP3.LUT R22, R2, 0x7c, RZ, 0xe2, !PT ;  /* 0x0000007c02167812 */ /* 0x000fe200078ee2ff */
[----:B-1----:R-:W-:-:S04]  /*01e0*/  UIADD3 UR4, UP0, UPT, UR4, 0x8, URZ ;  /* 0x0000000804047890 */ /* 0x002fc8000ff1e0ff */
[----:B------:R-:W-:Y:S01]  /*01f0*/  IMAD.MOV R22, RZ, RZ, -R22 ;  /* 0x000000ffff167224 */ /* 0x000fe200078e0a16 */
[----:B------:R-:W-:Y:S01]  /*0200*/  UIADD3.X UR5, UPT, UPT, URZ, UR5, URZ, UP0, !UPT ;  /* 0x00000005ff057290 */ /* 0x000fe200087fe4ff */
[----:B------:R-:W-:-:S05]  /*0210*/  IMAD.U32 R16, RZ, RZ, UR4 ;  /* 0x00000004ff107e24 */ /* 0x000fca000f8e00ff */
[----:B------:R-:W-:-:S07]  /*0220*/  IMAD.U32 R17, RZ, RZ, UR5 ;  /* 0x00000005ff117e24 */ /* 0x000fce000f8e00ff */
.L_x_146:
[----:B0-----:R-:W-:Y:S02]  /*0230*/  R2UR UR4, R18 ;  /* 0x00000000120472ca */ /* 0x001fe400000e0000 */
[----:B------:R-:W-:-:S13]  /*0240*/  R2UR UR5, R19 ;  /* 0x00000000130572ca */ /* 0x000fda00000e0000 */
[----:B------:R-:W2:Y:S01]  /*0250*/  LDG.E R0, desc[UR4][R16.64+-0x8] ;  /* 0xfffff80410007981 */ /* 0x000ea2000c1e1900 */
[----:B------:R-:W-:Y:S01]  /*0260*/  MOV R2, 0x18 ;  /* 0x0000001800027802 */ /* 0x000fe20000000f00 */
[----:B------:R-:W0:Y:S01]  /*0270*/  LDCU.64 UR4, c[0x4][0x10] ;  /* 0x01000200ff0477ac */ /* 0x000e220008000a00 */
[----:B------:R-:W-:Y:S02]  /*0280*/  VIADD R22, R22, 0x4 ;  /* 0x0000000416167836 */ /* 0x000fe40000000000 */
[----:B------:R1:W3:Y:S01]  /*0290*/  LDC.64 R8, c[0x4][R2] ;  /* 0x0100000002087b82 */ /* 0x0002e20000000a00 */
[----:B------:R-:W-:Y:S02]  /*02a0*/  IMAD.MOV.U32 R6, RZ, RZ, R24 ;  /* 0x000000ffff067224 */ /* 0x000fe400078e0018 */
[----:B------:R-:W-:Y:S01]  /*02b0*/  ISETP.NE.AND P0, PT, R22, RZ, PT ;  /* 0x000000ff1600720c */ /* 0x000fe20003f05270 */
[----:B------:R-:W-:-:S03]  /*02c0*/  IMAD.MOV.U32 R7, RZ, RZ, R23 ;  /* 0x000000ffff077224 */ /* 0x000fc600078e0017 */
[----:B------:R-:W-:Y:S01]  /*02d0*/  P2R R27, PR, RZ, 0x1 ;  /* 0x00000001ff1b7803 */ /* 0x000fe20000000000 */
[----:B0-----:R-:W-:Y:S02]  /*02e0*/  IMAD.U32 R4, RZ, RZ, UR4 ;  /* 0x00000004ff047e24 */ /* 0x001fe4000f8e00ff */
[----:B------:R-:W-:Y:S01]  /*02f0*/  IMAD.U32 R5, RZ, RZ, UR5 ;  /* 0x00000005ff057e24 */ /* 0x000fe2000f8e00ff */
[----:B--2---:R-:W0:Y:S02]  /*0300*/  F2F.F64.F32 R10, R0 ;  /* 0x00000000000a7310 */ /* 0x004e240000201800 */
[----:B0--3--:R1:W-:Y:S04]  /*0310*/  STL.64 [R1], R10 ;  /* 0x0000000a01007387 */ /* 0x0093e80000100a00 */
[----:B------:R-:W-:-:S07]  /*0320*/  LEPC R20, `(.L_x_142) ;  /* 0x000000001014794e */ /* 0x000fce0000000000 */
[----:B-1----:R-:W-:Y:S05]  /*0330*/  CALL.ABS.NOINC R8 ;  /* 0x0000000008007343 */ /* 0x002fea0003c00000 */
.L_x_142:
[----:B------:R-:W-:Y:S02]  /*0340*/  R2UR UR4, R18 ;  /* 0x00000000120472ca */ /* 0x000fe400000e0000 */
[----:B------:R-:W-:-:S13]  /*0350*/  R2UR UR5, R19 ;  /* 0x00000000130572ca */ /* 0x000fda00000e0000 */
[----:B------:R-:W2:Y:S01]  /*0360*/  LDG.E R0, desc[UR4][R16.64+-0x4] ;  /* 0xfffffc0410007981 */ /* 0x000ea2000c1e1900 */
[----:B------:R0:W1:Y:S01]  /*0370*/  LDC.64 R8, c[0x4][R2] ;  /* 0x0100000002087b82 */ /* 0x0000620000000a00 */
[----:B------:R-:W3:Y:S01]  /*0380*/  LDCU.64 UR4, c[0x4][0x10] ;  /* 0x01000200ff0477ac */ /* 0x000ee20008000a00 */
[----:B------:R-:W-:Y:S02]  /*0390*/  IMAD.MOV.U32 R6, RZ, RZ, R24 ;  /* 0x000000ffff067224 */ /* 0x000fe400078e0018 */
[----:B------:R-:W-:Y:S02]  /*03a0*/  IMAD.MOV.U32 R7, RZ, RZ, R23 ;  /* 0x000000ffff077224 */ /* 0x000fe400078e0017 */
[----:B---3--:R-:W-:Y:S02]  /*03b0*/  IMAD.U32 R4, RZ, RZ, UR4 ;  /* 0x00000004ff047e24 */ /* 0x008fe4000f8e00ff */
[----:B------:R-:W-:Y:S01]  /*03c0*/  IMAD.U32 R5, RZ, RZ, UR5 ;  /* 0x00000005ff057e24 */ /* 0x000fe2000f8e00ff */
[----:B--2---:R-:W2:Y:S02]  /*03d0*/  F2F.F64.F32 R10, R0 ;  /* 0x00000000000a7310 */ /* 0x004ea40000201800 */
[----:B-12---:R0:W-:Y:S04]  /*03e0*/  STL.64 [R1], R10 ;  /* 0x0000000a01007387 */ /* 0x0061e80000100a00 */
[----:B------:R-:W-:-:S07]  /*03f0*/  LEPC R20, `(.L_x_143) ;  /* 0x000000001014794e */ /* 0x000fce0000000000 */
[----:B0-----:R-:W-:Y:S05]  /*0400*/  CALL.ABS.NOINC R8 ;  /* 0x0000000008007343 */ /* 0x001fea0003c00000 */
.L_x_143:
        /* <DEDUP_REMOVED lines=13> */
.L_x_144:
[----:B------:R-:W-:Y:S02]  /*04e0*/  R2UR UR4, R18 ;  /* 0x00000000120472ca */ /* 0x000fe400000e0000 */
[----:B------:R-:W-:-:S13]  /*04f0*/  R2UR UR5, R19 ;  /* 0x00000000130572ca */ /* 0x000fda00000e0000 */
[----:B------:R-:W2:Y:S01]  /*0500*/  LDG.E R0, desc[UR4][R16.64+0x4] ;  /* 0x0000040410007981 */ /* 0x000ea2000c1e1900 */
[----:B------:R-:W0:Y:S01]  /*0510*/  LDC.64 R2, c[0x4][R2] ;  /* 0x0100000002027b82 */ /* 0x000e220000000a00 */
[----:B------:R-:W1:Y:S01]  /*0520*/  LDCU.64 UR4, c[0x4][0x10] ;  /* 0x01000200ff0477ac */ /* 0x000e620008000a00 */
[----:B------:R-:W-:Y:S02]  /*0530*/  IMAD.MOV.U32 R6, RZ, RZ, R24 ;  /* 0x000000ffff067224 */ /* 0x000fe400078e0018 */
[----:B------:R-:W-:Y:S02]  /*0540*/  IMAD.MOV.U32 R7, RZ, RZ, R23 ;  /* 0x000000ffff077224 */ /* 0x000fe400078e0017 */
[----:B-1----:R-:W-:Y:S02]  /*0550*/  IMAD.U32 R4, RZ, RZ, UR4 ;  /* 0x00000004ff047e24 */ /* 0x002fe4000f8e00ff */
[----:B------:R-:W-:Y:S01]  /*0560*/  IMAD.U32 R5, RZ, RZ, UR5 ;  /* 0x00000005ff057e24 */ /* 0x000fe2000f8e00ff */
[----:B--2---:R-:W1:Y:S02]  /*0570*/  F2F.F64.F32 R8, R0 ;  /* 0x0000000000087310 */ /* 0x004e640000201800 */
[----:B01----:R1:W-:Y:S04]  /*0580*/  STL.64 [R1], R8 ;  /* 0x0000000801007387 */ /* 0x0033e80000100a00 */
[----:B------:R-:W-:-:S07]  /*0590*/  LEPC R20, `(.L_x_145) ;  /* 0x000000001014794e */ /* 0x000fce0000000000 */
[----:B-1----:R-:W-:Y:S05]  /*05a0*/  CALL.ABS.NOINC R2 ;  /* 0x0000000002007343 */ /* 0x002fea0003c00000 */
.L_x_145:
[----:B------:R-:W-:Y:S02]  /*05b0*/  ISETP.NE.AND P6, PT, R27, RZ, PT ;  /* 0x000000ff1b00720c */ /* 0x000fe40003fc5270 */
[----:B------:R-:W-:-:S05]  /*05c0*/  IADD3 R16, P0, PT, R16, 0x10, RZ ;  /* 0x0000001010107810 */ /* 0x000fca0007f1e0ff */
[----:B------:R-:W-:-:S06]  /*05d0*/  IMAD.X R17, RZ, RZ, R17, P0 ;  /* 0x000000ffff117224 */ /* 0x000fcc00000e0611 */
[----:B------:R-:W-:Y:S05]  /*05e0*/  @P6 BRA `(.L_x_146) ;  /* 0xfffffffc00106947 */ /* 0x000fea000383ffff */
[----:B------:R-:W-:Y:S05]  /*05f0*/  BSYNC.RECONVERGENT B6 ;  /* 0x0000000000067941 */ /* 0x000fea0003800200 */
.L_x_141:
[----:B------:R-:W-:-:S13]  /*0600*/  ISETP.NE.AND P0, PT, R25, RZ, PT ;  /* 0x000000ff1900720c */ /* 0x000fda0003f05270 */
[----:B------:R-:W-:Y:S05]  /*0610*/  @!P0 EXIT ;  /* 0x000000000000894d */ /* 0x000fea0003800000 */
[----:B------:R-:W1:Y:S01]  /*0620*/  LDC.64 R16, c[0x0][0x380] ;  /* 0x0000e000ff107b82 */ /* 0x000e620000000a00 */
[----:B------:R-:W-:Y:S02]  /*0630*/  IMAD.MOV R25, RZ, RZ, -R25 ;  /* 0x000000ffff197224 */ /* 0x000fe400078e0a19 */
[----:B-1----:R-:W-:-:S07]  /*0640*/  IMAD.WIDE.U32 R16, R26, 0x4, R16 ;  /* 0x000000041a107825 */ /* 0x002fce00078e0010 */
.L_x_148:
[----:B0-----:R-:W-:Y:S02]  /*0650*/  R2UR UR4, R18 ;  /* 0x00000000120472ca */ /* 0x001fe400000e0000 */
[----:B------:R-:W-:-:S13]  /*0660*/  R2UR UR5, R19 ;  /* 0x00000000130572ca */ /* 0x000fda00000e0000 */
[----:B------:R-:W2:Y:S01]  /*0670*/  LDG.E R0, desc[UR4][R16.64] ;  /* 0x0000000410007981 */ /* 0x000ea2000c1e1900 */
[----:B------:R-:W-:Y:S01]  /*0680*/  MOV R2, 0x18 ;  /* 0x0000001800027802 */ /* 0x000fe20000000f00 */
[----:B------:R-:W0:Y:S01]  /*0690*/  LDCU.64 UR4, c[0x4][0x10] ;  /* 0x01000200ff0477ac */ /* 0x000e220008000a00 */
[----:B------:R-:W-:Y:S02]  /*06a0*/  VIADD R25, R25, 0x1 ;  /* 0x0000000119197836 */ /* 0x000fe40000000000 */
[----:B------:R-:W-:Y:S02]  /*06b0*/  IMAD.MOV.U32 R6, RZ, RZ, R24 ;  /* 0x000000ffff067224 */ /* 0x000fe400078e0018 */
[----:B------:R-:W1:Y:S01]  /*06c0*/  LDC.64 R2, c[0x4][R2] ;  /* 0x0100000002027b82 */ /* 0x000e620000000a00 */
[----:B------:R-:W-:Y:S01]  /*06d0*/  ISETP.NE.AND P0, PT, R25, RZ, PT ;  /* 0x000000ff1900720c */ /* 0x000fe20003f05270 */
[----:B------:R-:W-:-:S03]  /*06e0*/  IMAD.MOV.U32 R7, RZ, RZ, R23 ;  /* 0x000000ffff077224 */ /* 0x000fc600078e0017 */
[----:B------:R-:W-:Y:S01]  /*06f0*/  P2R R22, PR, RZ, 0x1 ;  /* 0x00000001ff167803 */ /* 0x000fe20000000000 */
[----:B0-----:R-:W-:Y:S02]  /*0700*/  IMAD.U32 R4, RZ, RZ, UR4 ;  /* 0x00000004ff047e24 */ /* 0x001fe4000f8e00ff */
[----:B------:R-:W-:Y:S01]  /*0710*/  IMAD.U32 R5, RZ, RZ, UR5 ;  /* 0x00000005ff057e24 */ /* 0x000fe2000f8e00ff */
[----:B--2---:R-:W0:Y:S02]  /*0720*/  F2F.F64.F32 R8, R0 ;  /* 0x0000000000087310 */ /* 0x004e240000201800 */
[----:B01----:R0:W-:Y:S04]  /*0730*/  STL.64 [R1], R8 ;  /* 0x0000000801007387 */ /* 0x0031e80000100a00 */
[----:B------:R-:W-:-:S07]  /*0740*/  LEPC R20, `(.L_x_147) ;  /* 0x000000001014794e */ /* 0x000fce0000000000 */
[----:B0-----:R-:W-:Y:S05]  /*0750*/  CALL.ABS.NOINC R2 ;  /* 0x0000000002007343 */ /* 0x001fea0003c00000 */
.L_x_147:
[----:B------:R-:W-:Y:S02]  /*0760*/  ISETP.NE.AND P6, PT, R22, RZ, PT ;  /* 0x000000ff1600720c */ /* 0x000fe40003fc5270 */
[----:B------:R-:W-:-:S05]  /*0770*/  IADD3 R16, P0, PT, R16, 0x4, RZ ;  /* 0x0000000410107810 */ /* 0x000fca0007f1e0ff */
[----:B------:R-:W-:-:S06]  /*0780*/  IMAD.X R17, RZ, RZ, R17, P0 ;  /* 0x000000ffff117224 */ /* 0x000fcc00000e0611 */
[----:B------:R-:W-:Y:S05]  /*0790*/  @P6 BRA `(.L_x_148) ;  /* 0xfffffffc00ac6947 */ /* 0x000fea000383ffff */
[----:B------:R-:W-:Y:S05]  /*07a0*/  EXIT ;  /* 0x000000000000794d */ /* 0x000fea0003800000 */
.L_x_149:
        /* <DEDUP_REMOVED lines=13> */
.L_x_205:


//--------------------- .text._Z13Print_ComplexP6float2i --------------------------
	.section	.text._Z13Print_ComplexP6float2i,"ax",@progbits
	.align	128
        .global         _Z13Print_ComplexP6float2i
        .type           _Z13Print_ComplexP6float2i,@function
        .size           _Z13Print_ComplexP6float2i,(.L_x_206 - _Z13Print_ComplexP6float2i)
        .other          _Z13Print_ComplexP6float2i,@"STO_CUDA_ENTRY STV_DEFAULT"
_Z13Print_ComplexP6float2i:
.text._Z13Print_ComplexP6float2i:
        /* <DEDUP_REMOVED lines=14> */
.L_x_150:
[----:B------:R-:W0:Y:S02]  /*00e0*/  LDC R0, c[0x0][0x388] ;  /* 0x0000e200ff007b82 */ /* 0x000e240000000800 */
[----:B0-----:R-:W-:-:S13]  /*00f0*/  ISETP.GE.AND P0, PT, R0, 0x1, PT ;  /* 0x000000010000780c */ /* 0x001fda0003f06270 */
[----:B------:R-:W-:Y:S05]  /*0100*/  @!P0 EXIT ;  /* 0x000000000000894d */ /* 0x000fea0003800000 */
[----:B------:R-:W0:Y:S01]  /*0110*/  LDC.64 R26, c[0x0][0x358] ;  /* 0x0000d600ff1a7b82 */ /* 0x000e220000000a00 */
[C---:B------:R-:W-:Y:S01]  /*0120*/  ISETP.GE.U32.AND P0, PT, R0.reuse, 0x10, PT ;  /* 0x000000100000780c */ /* 0x040fe20003f06070 */
[----:B------:R-:W-:Y:S01]  /*0130*/  IMAD.MOV.U32 R19, RZ, RZ, RZ ;  /* 0x000000ffff137224 */ /* 0x000fe200078e00ff */
[----:B------:R-:W-:-:S11]  /*0140*/  LOP3.LUT R22, R0, 0xf, RZ, 0xc0, !PT ;  /* 0x0000000f00167812 */ /* 0x000fd600078ec0ff */
[----:B------:R-:W-:Y:S05]  /*0150*/  @!P0 BRA `(.L_x_151) ;  /* 0x0000000c00c48947 */ /* 0x000fea0003800000 */
[----:B------:R-:W1:Y:S01]  /*0160*/  LDCU.64 UR4, c[0x0][0x380] ;  /* 0x00007000ff0477ac */ /* 0x000e620008000a00 */
[----:B------:R-:W-:Y:S01]  /*0170*/  LOP3.LUT R19, R0, 0x7ffffff0, RZ, 0xc0, !PT ;  /* 0x7ffffff000137812 */ /* 0x000fe200078ec0ff */
[----:B------:R-:W-:Y:S04]  /*0180*/  BSSY.RECONVERGENT B6, `(.L_x_151) ;  /* 0x00000ee000067945 */ /* 0x000fe80003800200 */
[----:B------:R-:W-:Y:S01]  /*0190*/  IMAD.MOV R18, RZ, RZ, -R19 ;  /* 0x000000ffff127224 */ /* 0x000fe200078e0a13 */
[----:B-1----:R-:W-:-:S04]  /*01a0*/  UIADD3 UR4, UP0, UPT, UR4, 0x40, URZ ;  /* 0x0000004004047890 */ /* 0x002fc8000ff1e0ff */
[----:B------:R-:W-:Y:S02]  /*01b0*/  UIADD3.X UR5, UPT, UPT, URZ, UR5, URZ, UP0, !UPT ;  /* 0x00000005ff057290 */ /* 0x000fe400087fe4ff */
[----:B------:R-:W-:-:S04]  /*01c0*/  IMAD.U32 R24, RZ, RZ, UR4 ;  /* 0x00000004ff187e24 */ /* 0x000fc8000f8e00ff */
[----:B------:R-:W-:-:S07]  /*01d0*/  IMAD.U32 R25, RZ, RZ, UR5 ;  /* 0x00000005ff197e24 */ /* 0x000fce000f8e00ff */
.L_x_168:
[----:B0-----:R-:W-:Y:S02]  /*01e0*/  R2UR UR4, R26 ;  /* 0x000000001a0472ca */ /* 0x001fe400000e0000 */
[----:B------:R-:W-:-:S13]  /*01f0*/  R2UR UR5, R27 ;  /* 0x000000001b0572ca */ /* 0x000fda00000e0000 */
[----:B------:R-:W2:Y:S01]  /*0200*/  LDG.E.64 R14, desc[UR4][R24.64+-0x40] ;  /* 0xffffc004180e7981 */ /* 0x000ea2000c1e1b00 */
        /* <DEDUP_REMOVED lines=8> */
[----:B0-----:R-:W-:Y:S01]  /*0290*/  IMAD.U32 R4, RZ, RZ, UR4 ;  /* 0x00000004ff047e24 */ /* 0x001fe2000f8e00ff */
[----:B------:R-:W-:Y:S01]  /*02a0*/  MOV R5, UR5 ;  /* 0x0000000500057c02 */ /* 0x000fe20008000f00 */
[----:B--2---:R-:W-:Y:S08]  /*02b0*/  F2F.F64.F32 R8, R14 ;  /* 0x0000000e00087310 */ /* 0x004ff00000201800 */
[----:B------:R-:W0:Y:S02]  /*02c0*/  F2F.F64.F32 R10, R15 ;  /* 0x0000000f000a7310 */ /* 0x000e240000201800 */
[----:B0--3--:R1:W-:Y:S02]  /*02d0*/  STL.128 [R1], R8 ;  /* 0x0000000801007387 */ /* 0x0093e40000100c00 */
[----:B------:R-:W-:-:S07]  /*02e0*/  LEPC R20, `(.L_x_152) ;  /* 0x000000001014794e */ /* 0x000fce0000000000 */
[----:B-1----:R-:W-:Y:S05]  /*02f0*/  CALL.ABS.NOINC R12 ;  /* 0x000000000c007343 */ /* 0x002fea0003c00000 */
.L_x_152:
[----:B------:R-:W-:Y:S02]  /*0300*/  R2UR UR4, R26 ;  /* 0x000000001a0472ca */ /* 0x000fe400000e0000 */
[----:B------:R-:W-:-:S13]  /*0310*/  R2UR UR5, R27 ;  /* 0x000000001b0572ca */ /* 0x000fda00000e0000 */
[----:B------:R-:W2:Y:S01]  /*0320*/  LDG.E.64 R14, desc[UR4][R24.64+-0x38] ;  /* 0xffffc804180e7981 */ /* 0x000ea2000c1e1b00 */
[----:B------:R0:W1:Y:S01]  /*0330*/  LDC.64 R12, c[0x4][R16] ;  /* 0x01000000100c7b82 */ /* 0x0000620000000a00 */
[----:B------:R-:W3:Y:S01]  /*0340*/  LDCU.64 UR4, c[0x4][0x8] ;  /* 0x01000100ff0477ac */ /* 0x000ee20008000a00 */
[----:B------:R-:W-:Y:S02]  /*0350*/  IMAD.MOV.U32 R6, RZ, RZ, R2 ;  /* 0x000000ffff067224 */ /* 0x000fe400078e0002 */
[----:B------:R-:W-:Y:S02]  /*0360*/  IMAD.MOV.U32 R7, RZ, RZ, R17 ;  /* 0x000000ffff077224 */ /* 0x000fe400078e0011 */
[----:B---3--:R-:W-:Y:S02]  /*0370*/  IMAD.U32 R4, RZ, RZ, UR4 ;  /* 0x00000004ff047e24 */ /* 0x008fe4000f8e00ff */
[----:B------:R-:W-:Y:S01]  /*0380*/  IMAD.U32 R5, RZ, RZ, UR5 ;  /* 0x00000005ff057e24 */ /* 0x000fe2000f8e00ff */
[----:B--2---:R-:W-:Y:S08]  /*0390*/  F2F.F64.F32 R8, R14 ;  /* 0x0000000e00087310 */ /* 0x004ff00000201800 */
[----:B------:R-:W2:Y:S02]  /*03a0*/  F2F.F64.F32 R10, R15 ;  /* 0x0000000f000a7310 */ /* 0x000ea40000201800 */
[----:B-12---:R0:W-:Y:S02]  /*03b0*/  STL.128 [R1], R8 ;  /* 0x0000000801007387 */ /* 0x0061e40000100c00 */
[----:B------:R-:W-:-:S07]  /*03c0*/  LEPC R20, `(.L_x_153) ;  /* 0x000000001014794e */ /* 0x000fce0000000000 */
[----:B0-----:R-:W-:Y:S05]  /*03d0*/  CALL.ABS.NOINC R12 ;  /* 0x000000000c007343 */ /* 0x001fea0003c00000 */
.L_x_153:
[----:B------:R-:W-:Y:S02]  /*03e0*/  R2UR UR4, R26 ;  /* 0x000000001a0472ca */ /* 0x000fe400000e0000 */
[----:B------:R-:W-:-:S13]  /*03f0*/  R2UR UR5, R27 ;  /* 0x000000001b0572ca */ /* 0x000fda00000e0000 */
[----:B------:R-:W2:Y:S01]  /*0400*/  LDG.E.64 R14, desc[UR4][R24.64+-0x30] ;  /* 0xffffd004180e7981 */ /* 0x000ea2000c1e1b00 */
[----:B------:R0:W1:Y:S01]  /*0410*/  LDC.64 R12, c[0x4][R16] ;  /* 0x01000000100c7b82 */ /* 0x0000620000000a00 */
[----:B------:R-:W3:Y:S01]  /*0420*/  LDCU.64 UR4, c[0x4][0x8] ;  /* 0x01000100ff0477ac */ /* 0x000ee20008000a00 */
[----:B------:R-:W-:Y:S01]  /*0430*/  IMAD.MOV.U32 R6, RZ, RZ, R2 ;  /* 0x000000ffff067224 */ /* 0x000fe200078e0002 */
[----:B------:R-:W-:Y:S01]  /*0440*/  MOV R7, R17 ;  /* 0x0000001100077202 */ /* 0x000fe20000000f00 */
[----:B---3--:R-:W-:Y:S02]  /*0450*/  IMAD.U32 R4, RZ, RZ, UR4 ;  /* 0x00000004ff047e24 */ /* 0x008fe4000f8e00ff */
[----:B------:R-:W-:Y:S01]  /*0460*/  IMAD.U32 R5, RZ, RZ, UR5 ;  /* 0x00000005ff057e24 */ /* 0x000fe2000f8e00ff */
[----:B--2---:R-:W-:Y:S08]  /*0470*/  F2F.F64.F32 R8, R14 ;  /* 0x0000000e00087310 */ /* 0x004ff00000201800 */
[----:B------:R-:W2:Y:S02]  /*0480*/  F2F.F64.F32 R10, R15 ;  /* 0x0000000f000a7310 */ /* 0x000ea40000201800 */
[----:B-12---:R0:W-:Y:S02]  /*0490*/  STL.128 [R1], R8 ;  /* 0x0000000801007387 */ /* 0x0061e40000100c00 */
[----:B------:R-:W-:-:S07]  /*04a0*/  LEPC R20, `(.L_x_154) ;  /* 0x000000001014794e */ /* 0x000fce0000000000 */
[----:B0-----:R-:W-:Y:S05]  /*04b0*/  CALL.ABS.NOINC R12 ;  /* 0x000000000c007343 */ /* 0x001fea0003c00000 */
.L_x_154:
        /* <DEDUP_REMOVED lines=14> */
.L_x_155:
        /* <DEDUP_REMOVED lines=14> */
.L_x_156:
[----:B------:R-:W-:Y:S02]  /*0680*/  R2UR UR4, R26 ;  /* 0x000000001a0472ca */ /* 0x000fe400000e0000 */
[----:B------:R-:W-:-:S13]  /*0690*/  R2UR UR5, R27 ;  /* 0x000000001b0572ca */ /* 0x000fda00000e0000 */
[----:B------:R-:W2:Y:S01]  /*06a0*/  LDG.E.64 R14, desc[UR4][R24.64+-0x18] ;  /* 0xffffe804180e7981 */ /* 0x000ea2000c1e1b00 */
[----:B------:R0:W1:Y:S01]  /*06b0*/  LDC.64 R12, c[0x4][R16] ;  /* 0x01000000100c7b82 */ /* 0x0000620000000a00 */
[----:B------:R-:W3:Y:S01]  /*06c0*/  LDCU.64 UR4, c[0x4][0x8] ;  /* 0x01000100ff0477ac */ /* 0x000ee20008000a00 */
[----:B------:R-:W-:Y:S02]  /*06d0*/  IMAD.MOV.U32 R6, RZ, RZ, R2 ;  /* 0x000000ffff067224 */ /* 0x000fe400078e0002 */
[----:B------:R-:W-:Y:S02]  /*06e0*/  IMAD.MOV.U32 R7, RZ, RZ, R17 ;  /* 0x000000ffff077224 */ /* 0x000fe400078e0011 */
[----:B---3--:R-:W-:Y:S01]  /*06f0*/  IMAD.U32 R4, RZ, RZ, UR4 ;  /* 0x00000004ff047e24 */ /* 0x008fe2000f8e00ff */
[----:B------:R-:W-:Y:S01]  /*0700*/  MOV R5, UR5 ;  /* 0x0000000500057c02 */ /* 0x000fe20008000f00 */
[----:B--2---:R-:W-:Y:S08]  /*0710*/  F2F.F64.F32 R8, R14 ;  /* 0x0000000e00087310 */ /* 0x004ff00000201800 */
[----:B------:R-:W2:Y:S02]  /*0720*/  F2F.F64.F32 R10, R15 ;  /* 0x0000000f000a7310 */ /* 0x000ea40000201800 */
[----:B-12---:R0:W-:Y:S02]  /*0730*/  STL.128 [R1], R8 ;  /* 0x0000000801007387 */ /* 0x0061e40000100c00 */
[----:B------:R-:W-:-:S07]  /*0740*/  LEPC R20, `(.L_x_157) ;  /* 0x000000001014794e */ /* 0x000fce0000000000 */
[----:B0-----:R-:W-:Y:S05]  /*0750*/  CALL.ABS.NOINC R12 ;  /* 0x000000000c007343 */ /* 0x001fea0003c00000 */
.L_x_157:
        /* <DEDUP_REMOVED lines=14> */
.L_x_158:
        /* <DEDUP_REMOVED lines=14> */
.L_x_159:
        /* <DEDUP_REMOVED lines=14> */
.L_x_160:
        /* <DEDUP_REMOVED lines=14> */
.L_x_161:
        /* <DEDUP_REMOVED lines=14> */
.L_x_162:
        /* <DEDUP_REMOVED lines=14> */
.L_x_163:
        /* <DEDUP_REMOVED lines=14> */
.L_x_164:
        /* <DEDUP_REMOVED lines=14> */
.L_x_165:
        /* <DEDUP_REMOVED lines=14> */
.L_x_166:
        /* <DEDUP_REMOVED lines=14> */
.L_x_167:
[----:B------:R-:W-:Y:S02]  /*1020*/  ISETP.NE.AND P6, PT, R23, RZ, PT ;  /* 0x000000ff1700720c */ /* 0x000fe40003fc5270 */
[----:B------:R-:W-:-:S05]  /*1030*/  IADD3 R24, P0, PT, R24, 0x80, RZ ;  /* 0x0000008018187810 */ /* 0x000fca0007f1e0ff */
[----:B------:R-:W-:-:S06]  /*1040*/  IMAD.X R25, RZ, RZ, R25, P0 ;  /* 0x000000ffff197224 */ /* 0x000fcc00000e0619 */
[----:B------:R-:W-:Y:S05]  /*1050*/  @P6 BRA `(.L_x_168) ;  /* 0xfffffff000606947 */ /* 0x000fea000383ffff */
[----:B------:R-:W-:Y:S05]  /*1060*/  BSYNC.RECONVERGENT B6 ;  /* 0x0000000000067941 */ /* 0x000fea0003800200 */
.L_x_151:
[----:B------:R-:W-:-:S13]  /*1070*/  ISETP.NE.AND P0, PT, R22, RZ, PT ;  /* 0x000000ff1600720c */ /* 0x000fda0003f05270 */
[----:B------:R-:W-:Y:S05]  /*1080*/  @!P0 EXIT ;  /* 0x000000000000894d */ /* 0x000fea0003800000 */
[----:B------:R-:W1:Y:S01]  /*1090*/  LDC R18, c[0x0][0x388] ;  /* 0x0000e200ff127b82 */ /* 0x000e620000000800 */
[----:B------:R-:W-:Y:S02]  /*10a0*/  ISETP.GE.U32.AND P0, PT, R22, 0x8, PT ;  /* 0x000000081600780c */ /* 0x000fe40003f06070 */
[----:B-1----:R-:W-:-:S11]  /*10b0*/  LOP3.LUT R18, R18, 0x7, RZ, 0xc0, !PT ;  /* 0x0000000712127812 */ /* 0x002fd600078ec0ff */
[----:B------:R-:W-:Y:S05]  /*10c0*/  @!P0 BRA `(.L_x_169) ;  /* 0x0000000400d08947 */ /* 0x000fea0003800000 */
[----:B------:R-:W1:Y:S01]  /*10d0*/  LDC.64 R22, c[0x0][0x380] ;  /* 0x0000e000ff167b82 */ /* 0x000e620000000a00 */
[----:B0-----:R-:W-:Y:S02]  /*10e0*/  R2UR UR4, R26 ;  /* 0x000000001a0472ca */ /* 0x001fe400000e0000 */
[----:B------:R-:W-:Y:S01]  /*10f0*/  R2UR UR5, R27 ;  /* 0x000000001b0572ca */ /* 0x000fe200000e0000 */
[----:B-1----:R-:W-:-:S12]  /*1100*/  IMAD.WIDE.U32 R22, R19, 0x8, R22 ;  /* 0x0000000813167825 */ /* 0x002fd800078e0016 */
[----:B------:R-:W2:Y:S01]  /*1110*/  LDG.E.64 R14, desc[UR4][R22.64] ;  /* 0x00000004160e7981 */ /* 0x000ea2000c1e1b00 */
[----:B------:R-:W-:Y:S01]  /*1120*/  MOV R16, 0x18 ;  /* 0x0000001800107802 */ /* 0x000fe20000000f00 */
[----:B------:R-:W0:Y:S01]  /*1130*/  LDCU.64 UR4, c[0x4][0x8] ;  /* 0x01000100ff0477ac */ /* 0x000e220008000a00 */
[----:B------:R-:W-:Y:S02]  /*1140*/  IMAD.MOV.U32 R6, RZ, RZ, R2 ;  /* 0x000000ffff067224 */ /* 0x000fe400078e0002 */
[----:B------:R1:W3:Y:S01]  /*1150*/  LDC.64 R12, c[0x4][R16] ;  /* 0x01000000100c7b82 */ /* 0x0002e20000000a00 */
[----:B------:R-:W-:Y:S02]  /*1160*/  IMAD.MOV.U32 R7, RZ, RZ, R17 ;  /* 0x000000ffff077224 */ /* 0x000fe400078e0011 */
[----:B0-----:R-:W-:Y:S02]  /*1170*/  IMAD.U32 R4, RZ, RZ, UR4 ;  /* 0x00000004ff047e24 */ /* 0x001fe4000f8e00ff */
[----:B------:R-:W-:Y:S01]  /*1180*/  IMAD.U32 R5, RZ, RZ, UR5 ;  /* 0x00000005ff057e24 */ /* 0x000fe2000f8e00ff */
[----:B--2---:R-:W-:Y:S08]  /*1190*/  F2F.F64.F32 R8, R14 ;  /* 0x0000000e00087310 */ /* 0x004ff00000201800 */
[----:B------:R-:W0:Y:S02]  /*11a0*/  F2F.F64.F32 R10, R15 ;  /* 0x0000000f000a7310 */ /* 0x000e240000201800 */
[----:B0--3--:R1:W-:Y:S02]  /*11b0*/  STL.128 [R1], R8 ;  /* 0x0000000801007387 */ /* 0x0093e40000100c00 */
[----:B------:R-:W-:-:S07]  /*11c0*/  LEPC R20, `(.L_x_170) ;  /* 0x000000001014794e */ /* 0x000fce0000000000 */
[----:B-1----:R-:W-:Y:S05]  /*11d0*/  CALL.ABS.NOINC R12 ;  /* 0x000000000c007343 */ /* 0x002fea0003c00000 */
.L_x_170:
[----:B------:R-:W-:Y:S02]  /*11e0*/  R2UR UR4, R26 ;  /* 0x000000001a0472ca */ /* 0x000fe400000e0000 */
[----:B------:R-:W-:-:S13]  /*11f0*/  R2UR UR5, R27 ;  /* 0x000000001b0572ca */ /* 0x000fda00000e0000 */
[----:B------:R-:W2:Y:S01]  /*1200*/  LDG.E.64 R14, desc[UR4][R22.64+0x8] ;  /* 0x00000804160e7981 */ /* 0x000ea2000c1e1b00 */
[----:B------:R0:W1:Y:S01]  /*1210*/  LDC.64 R12, c[0x4][R16] ;  /* 0x01000000100c7b82 */ /* 0x0000620000000a00 */
[----:B------:R-:W3:Y:S01]  /*1220*/  LDCU.64 UR4, c[0x4][0x8] ;  /* 0x01000100ff0477ac */ /* 0x000ee20008000a00 */
[----:B------:R-:W-:Y:S01]  /*1230*/  MOV R6, R2 ;  /* 0x0000000200067202 */ /* 0x000fe20000000f00 */
        /* <DEDUP_REMOVED lines=8> */
.L_x_171:
        /* <DEDUP_REMOVED lines=14> */
.L_x_172:
        /* <DEDUP_REMOVED lines=14> */
.L_x_173:
[----:B------:R-:W-:Y:S02]  /*1480*/  R2UR UR4, R26 ;  /* 0x000000001a0472ca */ /* 0x000fe400000e0000 */
[----:B------:R-:W-:-:S13]  /*1490*/  R2UR UR5, R27 ;  /* 0x000000001b0572ca */ /* 0x000fda00000e0000 */
[----:B------:R-:W2:Y:S01]  /*14a0*/  LDG.E.64 R14, desc[UR4][R22.64+0x20] ;  /* 0x00002004160e7981 */ /* 0x000ea2000c1e1b00 */
[----:B------:R0:W1:Y:S01]  /*14b0*/  LDC.64 R12, c[0x4][R16] ;  /* 0x01000000100c7b82 */ /* 0x0000620000000a00 */
[----:B------:R-:W3:Y:S01]  /*14c0*/  LDCU.64 UR4, c[0x4][0x8] ;  /* 0x01000100ff0477ac */ /* 0x000ee20008000a00 */
[----:B------:R-:W-:Y:S02]  /*14d0*/  IMAD.MOV.U32 R6, RZ, RZ, R2 ;  /* 0x000000ffff067224 */ /* 0x000fe400078e0002 */
[----:B------:R-:W-:Y:S01]  /*14e0*/  IMAD.MOV.U32 R7, RZ, RZ, R17 ;  /* 0x000000ffff077224 */ /* 0x000fe200078e0011 */
[----:B---3--:R-:W-:Y:S01]  /*14f0*/  MOV R4, UR4 ;  /* 0x0000000400047c02 */ /* 0x008fe20008000f00 */
[----:B------:R-:W-:Y:S01]  /*1500*/  IMAD.U32 R5, RZ, RZ, UR5 ;  /* 0x00000005ff057e24 */ /* 0x000fe2000f8e00ff */
[----:B--2---:R-:W-:Y:S08]  /*1510*/  F2F.F64.F32 R8, R14 ;  /* 0x0000000e00087310 */ /* 0x004ff00000201800 */
[----:B------:R-:W2:Y:S02]  /*1520*/  F2F.F64.F32 R10, R15 ;  /* 0x0000000f000a7310 */ /* 0x000ea40000201800 */
[----:B-12---:R0:W-:Y:S02]  /*1530*/  STL.128 [R1], R8 ;  /* 0x0000000801007387 */ /* 0x0061e40000100c00 */
[----:B------:R-:W-:-:S07]  /*1540*/  LEPC R20, `(.L_x_174) ;  /* 0x000000001014794e */ /* 0x000fce0000000000 */
[----:B0-----:R-:W-:Y:S05]  /*1550*/  CALL.ABS.NOINC R12 ;  /* 0x000000000c007343 */ /* 0x001fea0003c00000 */
.L_x_174:
        /* <DEDUP_REMOVED lines=14> */
.L_x_175:
        /* <DEDUP_REMOVED lines=14> */
.L_x_176:
        /* <DEDUP_REMOVED lines=14> */
.L_x_177:
[----:B------:R-:W-:-:S07]  /*1800*/  VIADD R19, R19, 0x8 ;  /* 0x0000000813137836 */ /* 0x000fce0000000000 */
.L_x_169:
        /* <DEDUP_REMOVED lines=13> */
[----:B------:R-:W-:Y:S01]  /*18e0*/  MOV R6, R2 ;  /* 0x0000000200067202 */ /* 0x000fe20000000f00 */
[----:B------:R-:W-:Y:S01]  /*18f0*/  IMAD.MOV.U32 R7, RZ, RZ, R17 ;  /* 0x000000ffff077224 */ /* 0x000fe200078e0011 */
[----:B------:R1:W3:Y:S01]  /*1900*/  LDC.64 R12, c[0x4][R16] ;  /* 0x01000000100c7b82 */ /* 0x0002e20000000a00 */
[----:B0-----:R-:W-:Y:S02]  /*1910*/  IMAD.U32 R4, RZ, RZ, UR4 ;  /* 0x00000004ff047e24 */ /* 0x001fe4000f8e00ff */
[----:B------:R-:W-:Y:S01]  /*1920*/  IMAD.U32 R5, RZ, RZ, UR5 ;  /* 0x00000005ff057e24 */ /* 0x000fe2000f8e00ff */
[----:B--2---:R-:W-:Y:S08]  /*1930*/  F2F.F64.F32 R8, R14 ;  /* 0x0000000e00087310 */ /* 0x004ff00000201800 */
[----:B------:R-:W0:Y:S02]  /*1940*/  F2F.F64.F32 R10, R15 ;  /* 0x0000000f000a7310 */ /* 0x000e240000201800 */
[----:B0--3--:R1:W-:Y:S02]  /*1950*/  STL.128 [R1], R8 ;  /* 0x0000000801007387 */ /* 0x0093e40000100c00 */
[----:B------:R-:W-:-:S07]  /*1960*/  LEPC R20, `(.L_x_179) ;  /* 0x000000001014794e */ /* 0x000fce0000000000 */
[----:B-1----:R-:W-:Y:S05]  /*1970*/  CALL.ABS.NOINC R12 ;  /* 0x000000000c007343 */ /* 0x002fea0003c00000 */
.L_x_179:
        /* <DEDUP_REMOVED lines=14> */
.L_x_180:
        /* <DEDUP_REMOVED lines=14> */
.L_x_181:
        /* <DEDUP_REMOVED lines=14> */
.L_x_182:
[----:B------:R-:W-:-:S07]  /*1c20*/  VIADD R19, R19, 0x4 ;  /* 0x0000000413137836 */ /* 0x000fce0000000000 */
.L_x_178:
[----:B------:R-:W-:-:S13]  /*1c30*/  ISETP.NE.AND P0, PT, R18, RZ, PT ;  /* 0x000000ff1200720c */ /* 0x000fda0003f05270 */
[----:B------:R-:W-:Y:S05]  /*1c40*/  @!P0 EXIT ;  /* 0x000000000000894d */ /* 0x000fea0003800000 */
[----:B------:R-:W1:Y:S01]  /*1c50*/  LDC.64 R4, c[0x0][0x380] ;  /* 0x0000e000ff047b82 */ /* 0x000e620000000a00 */
[----:B------:R-:W-:Y:S02]  /*1c60*/  IMAD.MOV R18, RZ, RZ, -R18 ;  /* 0x000000ffff127224 */ /* 0x000fe400078e0a12 */
[----:B-1----:R-:W-:-:S04]  /*1c70*/  IMAD.WIDE.U32 R4, R19, 0x8, R4 ;  /* 0x0000000813047825 */ /* 0x002fc800078e0004 */
[----:B------:R-:W-:Y:S02]  /*1c80*/  IMAD.MOV.U32 R16, RZ, RZ, R4 ;  /* 0x000000ffff107224 */ /* 0x000fe400078e0004 */
[----:B------:R-:W-:-:S07]  /*1c90*/  IMAD.MOV.U32 R19, RZ, RZ, R5 ;  /* 0x000000ffff137224 */ /* 0x000fce00078e0005 */
.L_x_184:
[----:B0-----:R-:W-:Y:S01]  /*1ca0*/  R2UR UR4, R26 ;  /* 0x000000001a0472ca */ /* 0x001fe200000e0000 */
[----:B------:R-:W-:Y:S01]  /*1cb0*/  IMAD.MOV.U32 R7, RZ, RZ, R19 ;  /* 0x000000ffff077224 */ /* 0x000fe200078e0013 */
[----:B------:R-:W-:Y:S02]  /*1cc0*/  R2UR UR5, R27 ;  /* 0x000000001b0572ca */ /* 0x000fe400000e0000 */
[----:B------:R-:W-:-:S11]  /*1cd0*/  MOV R6, R16 ;  /* 0x0000001000067202 */ /* 0x000fd60000000f00 */
[----:B------:R0:W2:Y:S01]  /*1ce0*/  LDG.E.64 R14, desc[UR4][R6.64] ;  /* 0x00000004060e7981 */ /* 0x0000a2000c1e1b00 */
[----:B------:R-:W-:Y:S01]  /*1cf0*/  MOV R12, 0x18 ;  /* 0x00000018000c7802 */ /* 0x000fe20000000f00 */
[----:B------:R-:W1:Y:S01]  /*1d00*/  LDCU.64 UR4, c[0x4][0x8] ;  /* 0x01000100ff0477ac */ /* 0x000e620008000a00 */
[----:B------:R-:W-:-:S04]  /*1d10*/  VIADD R18, R18, 0x1 ;  /* 0x0000000112127836 */ /* 0x000fc80000000000 */
[----:B------:R-:W3:Y:S01]  /*1d20*/  LDC.64 R12, c[0x4][R12] ;  /* 0x010000000c0c7b82 */ /* 0x000ee20000000a00 */
[----:B------:R-:W-:Y:S01]  /*1d30*/  ISETP.NE.AND P0, PT, R18, RZ, PT ;  /* 0x000000ff1200720c */ /* 0x000fe20003f05270 */
[----:B0-----:R-:W-:-:S03]  /*1d40*/  IMAD.MOV.U32 R6, RZ, RZ, R2 ;  /* 0x000000ffff067224 */ /* 0x001fc600078e0002 */
[----:B------:R-:W-:Y:S01]  /*1d50*/  P2R R22, PR, RZ, 0x1 ;  /* 0x00000001ff167803 */ /* 0x000fe20000000000 */
[----:B------:R-:W-:Y:S02]  /*1d60*/  IMAD.MOV.U32 R7, RZ, RZ, R17 ;  /* 0x000000ffff077224 */ /* 0x000fe400078e0011 */
[----:B-1----:R-:W-:Y:S02]  /*1d70*/  IMAD.U32 R4, RZ, RZ, UR4 ;  /* 0x00000004ff047e24 */ /* 0x002fe4000f8e00ff */
[----:B------:R-:W-:Y:S01]  /*1d80*/  IMAD.U32 R5, RZ, RZ, UR5 ;  /* 0x00000005ff057e24 */ /* 0x000fe2000f8e00ff */
[----:B--2---:R-:W-:Y:S08]  /*1d90*/  F2F.F64.F32 R8, R14 ;  /* 0x0000000e00087310 */ /* 0x004ff00000201800 */
[----:B------:R-:W0:Y:S02]  /*1da0*/  F2F.F64.F32 R10, R15 ;  /* 0x0000000f000a7310 */ /* 0x000e240000201800 */
[----:B0--3--:R0:W-:Y:S02]  /*1db0*/  STL.128 [R1], R8 ;  /* 0x0000000801007387 */ /* 0x0091e40000100c00 */
[----:B------:R-:W-:-:S07]  /*1dc0*/  LEPC R20, `(.L_x_183) ;  /* 0x000000001014794e */ /* 0x000fce0000000000 */
[----:B0-----:R-:W-:Y:S05]  /*1dd0*/  CALL.ABS.NOINC R12 ;  /* 0x000000000c007343 */ /* 0x001fea0003c00000 */
.L_x_183:
[----:B------:R-:W-:Y:S02]  /*1de0*/  ISETP.NE.AND P6, PT, R22, RZ, PT ;  /* 0x000000ff1600720c */ /* 0x000fe40003fc5270 */
[----:B------:R-:W-:-:S05]  /*1df0*/  IADD3 R16, P0, PT, R16, 0x8, RZ ;  /* 0x0000000810107810 */ /* 0x000fca0007f1e0ff */
[----:B------:R-:W-:-:S06]  /*1e00*/  IMAD.X R19, RZ, RZ, R19, P0 ;  /* 0x000000ffff137224 */ /* 0x000fcc00000e0613 */
[----:B------:R-:W-:Y:S05]  /*1e10*/  @P6 BRA `(.L_x_184) ;  /* 0xfffffffc00a06947 */ /* 0x000fea000383ffff */
[----:B------:R-:W-:Y:S05]  /*1e20*/  EXIT ;  /* 0x000000000000794d */ /* 0x000fea0003800000 */
.L_x_185:
        /* <DEDUP_REMOVED lines=13> */
.L_x_206:


//--------------------- .nv.global.init           --------------------------
	.section	.nv.global.init,"aw",@progbits
.nv.global.init:
	.type		$str$2,@object
	.size		$str$2,($str - $str$2)
$str$2:
        /*0000*/ 	.byte	0x66, 0x6c, 0x6f, 0x61, 0x74, 0x3a, 0x25, 0x66, 0x0a, 0x00
	.type		$str,@object
	.size		$str,($str$1 - $str)
$str:
        /*000a*/ 	.byte	0x6f, 0x6e, 0x20, 0x47, 0x50, 0x55, 0x3a, 0x20, 0x0a, 0x00
	.type		$str$1,@object
	.size		$str$1,(.L_1 - $str$1)
$str$1:
        /*0014*/ 	.byte	0x52, 0x65, 0x61, 0x6c, 0x3a, 0x25, 0x66, 0x2c, 0x20, 0x49, 0x6d, 0x67, 0x3a, 0x25, 0x66, 0x0a
        /*0024*/ 	.byte	0x00
.L_1:


//--------------------- .nv.shared.reserved.0     --------------------------
	.section	.nv.shared.reserved.0,"aw",@nobits
	.weak		__nv_reservedSMEM_offset_0_alias
	.size		__nv_reservedSMEM_offset_0_alias, 0, 64
	.other		__nv_reservedSMEM_offset_0_alias,@"STO_CUDA_RESERVED_SHARED STV_DEFAULT"
__nv_reservedSMEM_offset_0_alias:
	.zero		0
	.zero		64


//--------------------- .nv.constant0._Z13cudaNormalizePfiS_ --------------------------
	.section	.nv.constant0._Z13cudaNormalizePfiS_,"a",@progbits
	.sectionflags	@""
	.align	4
.nv.constant0._Z13cudaNormalizePfiS_:
	.zero		920


//--------------------- .nv.constant0._Z16findMaxValKernelPfS_i --------------------------
	.section	.nv.constant0._Z16findMaxValKernelPfS_i,"a",@progbits
	.sectionflags	@""
	.align	4
.nv.constant0._Z16findMaxValKernelPfS_i:
	.zero		916


//--------------------- .nv.constant0._Z12cudaMultiplyPfS_S_i --------------------------
	.section	.nv.constant0._Z12cudaMultiplyPfS_S_i,"a",@progbits
	.sectionflags	@""
	.align	4
.nv.constant0._Z12cudaMultiplyPfS_S_i:
	.zero		924


//--------------------- .nv.constant0._Z10cudaDivideP6float2iiPf --------------------------
	.section	.nv.constant0._Z10cudaDivideP6float2iiPf,"a",@progbits
	.sectionflags	@""
	.align	4
.nv.constant0._Z10cudaDivideP6float2iiPf:
	.zero		920


//--------------------- .nv.constant0._Z7cudaABSP6float2iiPf --------------------------
	.section	.nv.constant0._Z7cudaABSP6float2iiPf,"a",@progbits
	.sectionflags	@""
	.align	4
.nv.constant0._Z7cudaABSP6float2iiPf:
	.zero		920


//--------------------- .nv.constant0._Z8cudaMeanP6float2iiS0_ --------------------------
	.section	.nv.constant0._Z8cudaMeanP6float2iiS0_,"a",@progbits
	.sectionflags	@""
	.align	4
.nv.constant0._Z8cudaMeanP6float2iiS0_:
	.zero		920


//--------------------- .nv.constant0._Z11cudaMeanImgP6float2iiPf --------------------------
	.section	.nv.constant0._Z11cudaMeanImgP6float2iiPf,"a",@progbits
	.sectionflags	@""
	.align	4
.nv.constant0._Z11cudaMeanImgP6float2iiPf:
	.zero		920


//--------------------- .nv.constant0._Z16cudaMeanReal_absP6float2iiPf --------------------------
	.section	.nv.constant0._Z16cudaMeanReal_absP6float2iiPf,"a",@progbits
	.sectionflags	@""
	.align	4
.nv.constant0._Z16cudaMeanReal_absP6float2iiPf:
	.zero		920


//--------------------- .nv.constant0._Z12cudaMeanRealP6float2iiPf --------------------------
	.section	.nv.constant0._Z12cudaMeanRealP6float2iiPf,"a",@progbits
	.sectionflags	@""
	.align	4
.nv.constant0._Z12cudaMeanRealP6float2iiPf:
	.zero		920


//--------------------- .nv.constant0._Z7HilbertP6float2iii --------------------------
	.section	.nv.constant0._Z7HilbertP6float2iii,"a",@progbits
	.sectionflags	@""
	.align	4
.nv.constant0._Z7HilbertP6float2iii:
	.zero		916


//--------------------- .nv.constant0._Z6DivideP6float2ii --------------------------
	.section	.nv.constant0._Z6DivideP6float2ii,"a",@progbits
	.sectionflags	@""
	.align	4
.nv.constant0._Z6DivideP6float2ii:
	.zero		912


//--------------------- .nv.constant0._Z11Print_FloatPfi --------------------------
	.section	.nv.constant0._Z11Print_FloatPfi,"a",@progbits
	.sectionflags	@""
	.align	4
.nv.constant0._Z11Print_FloatPfi:
	.zero		908


//--------------------- .nv.constant0._Z13Print_ComplexP6float2i --------------------------
	.section	.nv.constant0._Z13Print_ComplexP6float2i,"a",@progbits
	.sectionflags	@""
	.align	4
.nv.constant0._Z13Print_ComplexP6float2i:
	.zero		908


//--------------------- SYMBOLS --------------------------

	.type		.nv.reservedSmem.offset0,@object
	.size		.nv.reservedSmem.offset0,0x4
	.type		vprintf,@function
